//
// Generated by NVIDIA NVVM Compiler
//
// Compiler Build ID: CL-36424714
// Cuda compilation tools, release 13.0, V13.0.88
// Based on NVVM 20.0.0
//

.version 9.0
.target sm_100
.address_size 64

	// .globl	_Z20generate_data_kernelPdS_S_S_S_idii
.func  (.param .b64 func_retval0) __internal_accurate_pow
(
	.param .b64 __internal_accurate_pow_param_0,
	.param .b64 __internal_accurate_pow_param_1
)
;
.global .align 4 .b8 precalc_xorwow_matrix[102400];
.global .align 4 .b8 precalc_xorwow_offset_matrix[102400];
.global .align 4 .b8 mrg32k3aM1[2304];
.global .align 4 .b8 mrg32k3aM2[2304];
.global .align 4 .b8 mrg32k3aM1SubSeq[2016];
.global .align 4 .b8 mrg32k3aM2SubSeq[2016];
.global .align 4 .b8 mrg32k3aM1Seq[2304];
.global .align 4 .b8 mrg32k3aM2Seq[2304];
.const .align 8 .b8 __cr_lgamma_table[72];

.visible .entry _Z20generate_data_kernelPdS_S_S_S_idii(
	.param .u64 .ptr .align 1 _Z20generate_data_kernelPdS_S_S_S_idii_param_0,
	.param .u64 .ptr .align 1 _Z20generate_data_kernelPdS_S_S_S_idii_param_1,
	.param .u64 .ptr .align 1 _Z20generate_data_kernelPdS_S_S_S_idii_param_2,
	.param .u64 .ptr .align 1 _Z20generate_data_kernelPdS_S_S_S_idii_param_3,
	.param .u64 .ptr .align 1 _Z20generate_data_kernelPdS_S_S_S_idii_param_4,
	.param .u32 _Z20generate_data_kernelPdS_S_S_S_idii_param_5,
	.param .f64 _Z20generate_data_kernelPdS_S_S_S_idii_param_6,
	.param .u32 _Z20generate_data_kernelPdS_S_S_S_idii_param_7,
	.param .u32 _Z20generate_data_kernelPdS_S_S_S_idii_param_8
)
{
	.reg .pred 	%p<109>;
	.reg .b32 	%r<140>;
	.reg .b64 	%rd<35>;
	.reg .b64 	%fd<262>;

	ld.param.u64 	%rd10, [_Z20generate_data_kernelPdS_S_S_S_idii_param_0];
	ld.param.u64 	%rd11, [_Z20generate_data_kernelPdS_S_S_S_idii_param_2];
	ld.param.u32 	%r38, [_Z20generate_data_kernelPdS_S_S_S_idii_param_7];
	ld.param.u32 	%r37, [_Z20generate_data_kernelPdS_S_S_S_idii_param_8];
	cvta.to.global.u64 	%rd1, %rd11;
	cvta.to.global.u64 	%rd2, %rd10;
	cvt.rn.f64.s32 	%fd1, %r38;
	mov.u32 	%r39, %tid.x;
	mov.u32 	%r40, %ctaid.x;
	mov.u32 	%r41, %ntid.x;
	mad.lo.s32 	%r1, %r40, %r41, %r39;
	setp.lt.s32 	%p7, %r37, 1;
	mov.f64 	%fd242, 0d0000000000000000;
	mov.f64 	%fd243, %fd242;
	mov.f64 	%fd244, %fd242;
	@%p7 bra 	$L__BB0_28;
	mov.f64 	%fd83, 0d4000000000000000;
	{
	.reg .b32 %temp; 
	mov.b64 	{%temp, %r2}, %fd83;
	}
	and.b32  	%r3, %r2, 2146435072;
	setp.eq.s32 	%p8, %r3, 1062207488;
	setp.lt.s32 	%p10, %r2, 0;
	selp.b32 	%r4, 0, 2146435072, %p10;
	and.b32  	%r43, %r2, 2147483647;
	setp.ne.s32 	%p11, %r43, 1071644672;
	and.pred  	%p1, %p8, %p11;
	or.b32  	%r5, %r4, -2147483648;
	mov.f64 	%fd84, 0d3FB999999999999A;
	{
	.reg .b32 %temp; 
	mov.b64 	{%temp, %r44}, %fd84;
	}
	setp.lt.s32 	%p12, %r44, 0;
	and.pred  	%p2, %p12, %p8;
	mov.f64 	%fd85, 0dBFF8000000000000;
	{
	.reg .b32 %temp; 
	mov.b64 	{%temp, %r6}, %fd85;
	}
	and.b32  	%r7, %r6, 2146435072;
	setp.eq.s32 	%p13, %r7, 1073741824;
	setp.lt.s32 	%p14, %r6, 0;
	selp.b32 	%r8, 0, 2146435072, %p14;
	and.b32  	%r45, %r6, 2147483647;
	setp.ne.s32 	%p15, %r45, 1071644672;
	and.pred  	%p3, %p13, %p15;
	mov.f64 	%fd244, 0d0000000000000000;
	mov.b32 	%r135, 0;
	mov.f64 	%fd243, %fd244;
	mov.f64 	%fd242, %fd244;
$L__BB0_2:
	setp.eq.s32 	%p16, %r135, %r1;
	@%p16 bra 	$L__BB0_27;
	setp.lt.s32 	%p17, %r2, 0;
	setp.eq.s32 	%p18, %r3, 1062207488;
	mul.lo.s32 	%r46, %r135, 3;
	mul.wide.u32 	%rd12, %r46, 8;
	add.s64 	%rd13, %rd2, %rd12;
	ld.global.f64 	%fd86, [%rd13];
	mul.lo.s32 	%r47, %r1, 3;
	mul.wide.s32 	%rd14, %r47, 8;
	add.s64 	%rd15, %rd2, %rd14;
	ld.global.f64 	%fd87, [%rd15];
	sub.f64 	%fd5, %fd86, %fd87;
	ld.global.f64 	%fd88, [%rd13+8];
	ld.global.f64 	%fd89, [%rd15+8];
	sub.f64 	%fd6, %fd88, %fd89;
	ld.global.f64 	%fd90, [%rd13+16];
	ld.global.f64 	%fd91, [%rd15+16];
	sub.f64 	%fd7, %fd90, %fd91;
	{
	.reg .b32 %temp; 
	mov.b64 	{%temp, %r10}, %fd5;
	}
	abs.f64 	%fd8, %fd5;
	{ // callseq 0, 0
	.param .b64 param0;
	st.param.f64 	[param0], %fd8;
	.param .b64 param1;
	st.param.f64 	[param1], 0d4000000000000000;
	.param .b64 retval0;
	call.uni (retval0), 
	__internal_accurate_pow, 
	(
	param0, 
	param1
	);
	ld.param.f64 	%fd92, [retval0];
	} // callseq 0
	setp.lt.s32 	%p20, %r10, 0;
	neg.f64 	%fd94, %fd92;
	selp.f64 	%fd95, %fd94, %fd92, %p18;
	selp.f64 	%fd96, %fd95, %fd92, %p20;
	setp.eq.f64 	%p21, %fd5, 0d0000000000000000;
	selp.b32 	%r48, %r10, 0, %p18;
	or.b32  	%r49, %r48, 2146435072;
	selp.b32 	%r50, %r49, %r48, %p17;
	mov.b32 	%r51, 0;
	mov.b64 	%fd97, {%r51, %r50};
	selp.f64 	%fd237, %fd97, %fd96, %p21;
	add.f64 	%fd98, %fd5, 0d4000000000000000;
	{
	.reg .b32 %temp; 
	mov.b64 	{%temp, %r52}, %fd98;
	}
	and.b32  	%r53, %r52, 2146435072;
	setp.ne.s32 	%p22, %r53, 2146435072;
	@%p22 bra 	$L__BB0_8;
	setp.num.f64 	%p23, %fd5, %fd5;
	@%p23 bra 	$L__BB0_6;
	mov.f64 	%fd99, 0d4000000000000000;
	add.rn.f64 	%fd237, %fd5, %fd99;
	bra.uni 	$L__BB0_8;
$L__BB0_6:
	setp.neu.f64 	%p24, %fd8, 0d7FF0000000000000;
	@%p24 bra 	$L__BB0_8;
	setp.lt.s32 	%p25, %r10, 0;
	selp.b32 	%r54, %r5, %r4, %p1;
	selp.b32 	%r55, %r54, %r4, %p25;
	mov.b32 	%r56, 0;
	mov.b64 	%fd237, {%r56, %r55};
$L__BB0_8:
	setp.lt.s32 	%p26, %r2, 0;
	setp.eq.s32 	%p27, %r3, 1062207488;
	{
	.reg .b32 %temp; 
	mov.b64 	{%temp, %r11}, %fd6;
	}
	abs.f64 	%fd13, %fd6;
	{ // callseq 1, 0
	.param .b64 param0;
	st.param.f64 	[param0], %fd13;
	.param .b64 param1;
	st.param.f64 	[param1], 0d4000000000000000;
	.param .b64 retval0;
	call.uni (retval0), 
	__internal_accurate_pow, 
	(
	param0, 
	param1
	);
	ld.param.f64 	%fd100, [retval0];
	} // callseq 1
	setp.lt.s32 	%p29, %r11, 0;
	neg.f64 	%fd102, %fd100;
	selp.f64 	%fd103, %fd102, %fd100, %p27;
	selp.f64 	%fd104, %fd103, %fd100, %p29;
	setp.eq.f64 	%p30, %fd6, 0d0000000000000000;
	selp.b32 	%r57, %r11, 0, %p27;
	or.b32  	%r58, %r57, 2146435072;
	selp.b32 	%r59, %r58, %r57, %p26;
	mov.b32 	%r60, 0;
	mov.b64 	%fd105, {%r60, %r59};
	selp.f64 	%fd238, %fd105, %fd104, %p30;
	add.f64 	%fd106, %fd6, 0d4000000000000000;
	{
	.reg .b32 %temp; 
	mov.b64 	{%temp, %r61}, %fd106;
	}
	and.b32  	%r62, %r61, 2146435072;
	setp.ne.s32 	%p31, %r62, 2146435072;
	@%p31 bra 	$L__BB0_13;
	setp.num.f64 	%p32, %fd6, %fd6;
	@%p32 bra 	$L__BB0_11;
	mov.f64 	%fd107, 0d4000000000000000;
	add.rn.f64 	%fd238, %fd6, %fd107;
	bra.uni 	$L__BB0_13;
$L__BB0_11:
	setp.neu.f64 	%p33, %fd13, 0d7FF0000000000000;
	@%p33 bra 	$L__BB0_13;
	setp.lt.s32 	%p34, %r11, 0;
	selp.b32 	%r63, %r5, %r4, %p1;
	selp.b32 	%r64, %r63, %r4, %p34;
	mov.b32 	%r65, 0;
	mov.b64 	%fd238, {%r65, %r64};
$L__BB0_13:
	setp.lt.s32 	%p35, %r2, 0;
	setp.eq.s32 	%p36, %r3, 1062207488;
	setp.eq.f64 	%p38, %fd6, 0d3FF0000000000000;
	selp.f64 	%fd108, 0d3FF0000000000000, %fd238, %p38;
	setp.eq.f64 	%p39, %fd5, 0d3FF0000000000000;
	selp.f64 	%fd109, 0d3FF0000000000000, %fd237, %p39;
	add.f64 	%fd18, %fd109, %fd108;
	{
	.reg .b32 %temp; 
	mov.b64 	{%temp, %r12}, %fd7;
	}
	abs.f64 	%fd19, %fd7;
	{ // callseq 2, 0
	.param .b64 param0;
	st.param.f64 	[param0], %fd19;
	.param .b64 param1;
	st.param.f64 	[param1], 0d4000000000000000;
	.param .b64 retval0;
	call.uni (retval0), 
	__internal_accurate_pow, 
	(
	param0, 
	param1
	);
	ld.param.f64 	%fd110, [retval0];
	} // callseq 2
	setp.lt.s32 	%p40, %r12, 0;
	neg.f64 	%fd112, %fd110;
	selp.f64 	%fd113, %fd112, %fd110, %p36;
	selp.f64 	%fd114, %fd113, %fd110, %p40;
	setp.eq.f64 	%p41, %fd7, 0d0000000000000000;
	selp.b32 	%r66, %r12, 0, %p36;
	or.b32  	%r67, %r66, 2146435072;
	selp.b32 	%r68, %r67, %r66, %p35;
	mov.b32 	%r69, 0;
	mov.b64 	%fd115, {%r69, %r68};
	selp.f64 	%fd239, %fd115, %fd114, %p41;
	add.f64 	%fd116, %fd7, 0d4000000000000000;
	{
	.reg .b32 %temp; 
	mov.b64 	{%temp, %r70}, %fd116;
	}
	and.b32  	%r71, %r70, 2146435072;
	setp.ne.s32 	%p42, %r71, 2146435072;
	@%p42 bra 	$L__BB0_18;
	setp.num.f64 	%p43, %fd7, %fd7;
	@%p43 bra 	$L__BB0_16;
	mov.f64 	%fd117, 0d4000000000000000;
	add.rn.f64 	%fd239, %fd7, %fd117;
	bra.uni 	$L__BB0_18;
$L__BB0_16:
	setp.neu.f64 	%p44, %fd19, 0d7FF0000000000000;
	@%p44 bra 	$L__BB0_18;
	setp.lt.s32 	%p45, %r12, 0;
	selp.b32 	%r72, %r5, %r4, %p1;
	selp.b32 	%r73, %r72, %r4, %p45;
	mov.b32 	%r74, 0;
	mov.b64 	%fd239, {%r74, %r73};
$L__BB0_18:
	setp.eq.f64 	%p46, %fd7, 0d3FF0000000000000;
	selp.f64 	%fd118, 0d3FF0000000000000, %fd239, %p46;
	add.f64 	%fd119, %fd18, %fd118;
	{ // callseq 3, 0
	.param .b64 param0;
	st.param.f64 	[param0], 0d3FB999999999999A;
	.param .b64 param1;
	st.param.f64 	[param1], 0d4000000000000000;
	.param .b64 retval0;
	call.uni (retval0), 
	__internal_accurate_pow, 
	(
	param0, 
	param1
	);
	ld.param.f64 	%fd120, [retval0];
	} // callseq 3
	neg.f64 	%fd122, %fd120;
	selp.f64 	%fd123, %fd122, %fd120, %p2;
	add.f64 	%fd24, %fd119, %fd123;
	{
	.reg .b32 %temp; 
	mov.b64 	{%temp, %r13}, %fd24;
	}
	abs.f64 	%fd25, %fd24;
	setp.neu.f64 	%p47, %fd24, 0d0000000000000000;
	@%p47 bra 	$L__BB0_20;
	setp.lt.s32 	%p49, %r6, 0;
	setp.eq.s32 	%p50, %r7, 1073741824;
	selp.b32 	%r75, %r13, 0, %p50;
	or.b32  	%r76, %r75, 2146435072;
	selp.b32 	%r77, %r76, %r75, %p49;
	mov.b32 	%r78, 0;
	mov.b64 	%fd241, {%r78, %r77};
	bra.uni 	$L__BB0_21;
$L__BB0_20:
	setp.lt.s32 	%p48, %r13, 0;
	{ // callseq 4, 0
	.param .b64 param0;
	st.param.f64 	[param0], %fd25;
	.param .b64 param1;
	st.param.f64 	[param1], 0dBFF8000000000000;
	.param .b64 retval0;
	call.uni (retval0), 
	__internal_accurate_pow, 
	(
	param0, 
	param1
	);
	ld.param.f64 	%fd124, [retval0];
	} // callseq 4
	selp.f64 	%fd241, 0dFFF8000000000000, %fd124, %p48;
$L__BB0_21:
	add.f64 	%fd126, %fd24, 0dBFF8000000000000;
	{
	.reg .b32 %temp; 
	mov.b64 	{%temp, %r79}, %fd126;
	}
	and.b32  	%r80, %r79, 2146435072;
	setp.ne.s32 	%p51, %r80, 2146435072;
	@%p51 bra 	$L__BB0_26;
	setp.num.f64 	%p52, %fd24, %fd24;
	@%p52 bra 	$L__BB0_24;
	mov.f64 	%fd127, 0dBFF8000000000000;
	add.rn.f64 	%fd241, %fd24, %fd127;
	bra.uni 	$L__BB0_26;
$L__BB0_24:
	setp.neu.f64 	%p53, %fd25, 0d7FF0000000000000;
	@%p53 bra 	$L__BB0_26;
	setp.lt.s32 	%p54, %r13, 0;
	or.b32  	%r81, %r8, -2147483648;
	selp.b32 	%r82, %r81, %r8, %p3;
	selp.b32 	%r83, %r82, %r8, %p54;
	mov.b32 	%r84, 0;
	mov.b64 	%fd241, {%r84, %r83};
$L__BB0_26:
	setp.eq.f64 	%p55, %fd24, 0d3FF0000000000000;
	selp.f64 	%fd128, 0d3FF0000000000000, %fd241, %p55;
	mul.wide.u32 	%rd16, %r135, 8;
	add.s64 	%rd17, %rd1, %rd16;
	ld.global.f64 	%fd129, [%rd17];
	mul.f64 	%fd130, %fd5, %fd129;
	div.rn.f64 	%fd131, %fd130, %fd128;
	add.f64 	%fd242, %fd242, %fd131;
	mul.f64 	%fd132, %fd6, %fd129;
	div.rn.f64 	%fd133, %fd132, %fd128;
	add.f64 	%fd243, %fd243, %fd133;
	mul.f64 	%fd134, %fd7, %fd129;
	div.rn.f64 	%fd135, %fd134, %fd128;
	add.f64 	%fd244, %fd244, %fd135;
$L__BB0_27:
	add.s32 	%r135, %r135, 1;
	setp.ne.s32 	%p56, %r135, %r37;
	@%p56 bra 	$L__BB0_2;
$L__BB0_28:
	ld.param.u32 	%r133, [_Z20generate_data_kernelPdS_S_S_S_idii_param_5];
	ld.param.u64 	%rd32, [_Z20generate_data_kernelPdS_S_S_S_idii_param_3];
	mul.f64 	%fd136, %fd242, %fd1;
	mul.f64 	%fd137, %fd243, %fd1;
	mul.f64 	%fd138, %fd244, %fd1;
	mul.lo.s32 	%r15, %r1, 3;
	cvta.to.global.u64 	%rd18, %rd32;
	mul.wide.s32 	%rd19, %r15, 8;
	add.s64 	%rd3, %rd18, %rd19;
	st.global.f64 	[%rd3], %fd136;
	st.global.f64 	[%rd3+8], %fd137;
	st.global.f64 	[%rd3+16], %fd138;
	bar.sync 	0;
	setp.lt.s32 	%p57, %r133, 2;
	@%p57 bra 	$L__BB0_59;
	ld.param.u64 	%rd31, [_Z20generate_data_kernelPdS_S_S_S_idii_param_1];
	cvta.to.global.u64 	%rd20, %rd31;
	add.s64 	%rd4, %rd20, %rd19;
	mov.f64 	%fd139, 0d4000000000000000;
	{
	.reg .b32 %temp; 
	mov.b64 	{%temp, %r16}, %fd139;
	}
	and.b32  	%r17, %r16, 2146435072;
	setp.eq.s32 	%p58, %r17, 1062207488;
	setp.lt.s32 	%p60, %r16, 0;
	selp.b32 	%r18, 0, 2146435072, %p60;
	and.b32  	%r86, %r16, 2147483647;
	setp.ne.s32 	%p61, %r86, 1071644672;
	and.pred  	%p4, %p58, %p61;
	mov.f64 	%fd140, 0d3FB999999999999A;
	{
	.reg .b32 %temp; 
	mov.b64 	{%temp, %r87}, %fd140;
	}
	setp.lt.s32 	%p62, %r87, 0;
	and.pred  	%p5, %p62, %p58;
	mov.f64 	%fd141, 0dBFF8000000000000;
	{
	.reg .b32 %temp; 
	mov.b64 	{%temp, %r19}, %fd141;
	}
	and.b32  	%r20, %r19, 2146435072;
	setp.eq.s32 	%p63, %r20, 1073741824;
	setp.lt.s32 	%p64, %r19, 0;
	selp.b32 	%r21, 0, 2146435072, %p64;
	and.b32  	%r88, %r19, 2147483647;
	setp.ne.s32 	%p65, %r88, 1071644672;
	and.pred  	%p6, %p63, %p65;
	neg.s32 	%r22, %r1;
	mov.b32 	%r136, 1;
	add.s64 	%rd23, %rd2, %rd19;
$L__BB0_30:
	ld.param.f64 	%fd232, [_Z20generate_data_kernelPdS_S_S_S_idii_param_6];
	ld.param.u64 	%rd33, [_Z20generate_data_kernelPdS_S_S_S_idii_param_4];
	setp.lt.s32 	%p66, %r37, 1;
	ld.global.f64 	%fd143, [%rd4];
	ld.global.f64 	%fd144, [%rd3];
	mul.f64 	%fd145, %fd232, %fd144;
	fma.rn.f64 	%fd146, %fd145, 0d3FE0000000000000, %fd143;
	st.global.f64 	[%rd4], %fd146;
	ld.global.f64 	%fd147, [%rd4+8];
	ld.global.f64 	%fd148, [%rd3+8];
	mul.f64 	%fd149, %fd232, %fd148;
	fma.rn.f64 	%fd150, %fd149, 0d3FE0000000000000, %fd147;
	st.global.f64 	[%rd4+8], %fd150;
	ld.global.f64 	%fd151, [%rd4+16];
	ld.global.f64 	%fd152, [%rd3+16];
	mul.f64 	%fd153, %fd232, %fd152;
	fma.rn.f64 	%fd154, %fd153, 0d3FE0000000000000, %fd151;
	st.global.f64 	[%rd4+16], %fd154;
	bar.sync 	0;
	ld.global.f64 	%fd155, [%rd23];
	ld.global.f64 	%fd156, [%rd4];
	fma.rn.f64 	%fd157, %fd232, %fd156, %fd155;
	st.global.f64 	[%rd23], %fd157;
	ld.global.f64 	%fd158, [%rd23+8];
	ld.global.f64 	%fd159, [%rd4+8];
	fma.rn.f64 	%fd160, %fd232, %fd159, %fd158;
	st.global.f64 	[%rd23+8], %fd160;
	ld.global.f64 	%fd161, [%rd23+16];
	ld.global.f64 	%fd162, [%rd4+16];
	fma.rn.f64 	%fd163, %fd232, %fd162, %fd161;
	st.global.f64 	[%rd23+16], %fd163;
	mul.lo.s32 	%r89, %r37, %r136;
	mad.lo.s32 	%r90, %r89, 3, %r15;
	add.s32 	%r91, %r90, %r37;
	cvta.to.global.u64 	%rd24, %rd33;
	mul.wide.s32 	%rd25, %r91, 8;
	add.s64 	%rd26, %rd24, %rd25;
	st.global.f64 	[%rd26], %fd157;
	ld.global.f64 	%fd164, [%rd23+8];
	st.global.f64 	[%rd26+8], %fd164;
	ld.global.f64 	%fd165, [%rd23+16];
	st.global.f64 	[%rd26+16], %fd165;
	bar.sync 	0;
	mov.f64 	%fd256, 0d0000000000000000;
	mov.f64 	%fd257, %fd256;
	mov.f64 	%fd258, %fd256;
	@%p66 bra 	$L__BB0_58;
	neg.s32 	%r139, %r37;
	mov.f64 	%fd258, 0d0000000000000000;
	mov.b32 	%r137, 0;
	mov.u64 	%rd34, %rd1;
	mov.u32 	%r138, %r22;
	mov.f64 	%fd257, %fd258;
	mov.f64 	%fd256, %fd258;
$L__BB0_32:
	setp.eq.s32 	%p67, %r138, 0;
	@%p67 bra 	$L__BB0_57;
	setp.lt.s32 	%p68, %r16, 0;
	setp.eq.s32 	%p69, %r17, 1062207488;
	mul.wide.u32 	%rd27, %r137, 8;
	add.s64 	%rd28, %rd2, %rd27;
	ld.global.f64 	%fd167, [%rd28];
	mul.wide.s32 	%rd29, %r15, 8;
	add.s64 	%rd30, %rd2, %rd29;
	ld.global.f64 	%fd168, [%rd30];
	sub.f64 	%fd44, %fd167, %fd168;
	ld.global.f64 	%fd169, [%rd28+8];
	ld.global.f64 	%fd170, [%rd30+8];
	sub.f64 	%fd45, %fd169, %fd170;
	ld.global.f64 	%fd171, [%rd28+16];
	ld.global.f64 	%fd172, [%rd30+16];
	sub.f64 	%fd46, %fd171, %fd172;
	{
	.reg .b32 %temp; 
	mov.b64 	{%temp, %r28}, %fd44;
	}
	abs.f64 	%fd47, %fd44;
	{ // callseq 5, 0
	.param .b64 param0;
	st.param.f64 	[param0], %fd47;
	.param .b64 param1;
	st.param.f64 	[param1], 0d4000000000000000;
	.param .b64 retval0;
	call.uni (retval0), 
	__internal_accurate_pow, 
	(
	param0, 
	param1
	);
	ld.param.f64 	%fd173, [retval0];
	} // callseq 5
	setp.lt.s32 	%p71, %r28, 0;
	neg.f64 	%fd175, %fd173;
	selp.f64 	%fd176, %fd175, %fd173, %p69;
	selp.f64 	%fd177, %fd176, %fd173, %p71;
	setp.eq.f64 	%p72, %fd44, 0d0000000000000000;
	selp.b32 	%r93, %r28, 0, %p69;
	or.b32  	%r94, %r93, 2146435072;
	selp.b32 	%r95, %r94, %r93, %p68;
	mov.b32 	%r96, 0;
	mov.b64 	%fd178, {%r96, %r95};
	selp.f64 	%fd251, %fd178, %fd177, %p72;
	add.f64 	%fd179, %fd44, 0d4000000000000000;
	{
	.reg .b32 %temp; 
	mov.b64 	{%temp, %r97}, %fd179;
	}
	and.b32  	%r98, %r97, 2146435072;
	setp.ne.s32 	%p73, %r98, 2146435072;
	@%p73 bra 	$L__BB0_38;
	setp.num.f64 	%p74, %fd44, %fd44;
	@%p74 bra 	$L__BB0_36;
	mov.f64 	%fd180, 0d4000000000000000;
	add.rn.f64 	%fd251, %fd44, %fd180;
	bra.uni 	$L__BB0_38;
$L__BB0_36:
	setp.neu.f64 	%p75, %fd47, 0d7FF0000000000000;
	@%p75 bra 	$L__BB0_38;
	or.b32  	%r99, %r18, -2147483648;
	selp.b32 	%r100, %r99, %r18, %p4;
	selp.b32 	%r101, %r100, %r18, %p71;
	mov.b32 	%r102, 0;
	mov.b64 	%fd251, {%r102, %r101};
$L__BB0_38:
	{
	.reg .b32 %temp; 
	mov.b64 	{%temp, %r29}, %fd45;
	}
	abs.f64 	%fd52, %fd45;
	{ // callseq 6, 0
	.param .b64 param0;
	st.param.f64 	[param0], %fd52;
	.param .b64 param1;
	st.param.f64 	[param1], 0d4000000000000000;
	.param .b64 retval0;
	call.uni (retval0), 
	__internal_accurate_pow, 
	(
	param0, 
	param1
	);
	ld.param.f64 	%fd181, [retval0];
	} // callseq 6
	setp.lt.s32 	%p80, %r29, 0;
	neg.f64 	%fd183, %fd181;
	selp.f64 	%fd184, %fd183, %fd181, %p69;
	selp.f64 	%fd185, %fd184, %fd181, %p80;
	setp.eq.f64 	%p81, %fd45, 0d0000000000000000;
	selp.b32 	%r103, %r29, 0, %p69;
	or.b32  	%r104, %r103, 2146435072;
	selp.b32 	%r105, %r104, %r103, %p68;
	mov.b32 	%r106, 0;
	mov.b64 	%fd186, {%r106, %r105};
	selp.f64 	%fd252, %fd186, %fd185, %p81;
	add.f64 	%fd187, %fd45, 0d4000000000000000;
	{
	.reg .b32 %temp; 
	mov.b64 	{%temp, %r107}, %fd187;
	}
	and.b32  	%r108, %r107, 2146435072;
	setp.ne.s32 	%p82, %r108, 2146435072;
	@%p82 bra 	$L__BB0_43;
	setp.num.f64 	%p83, %fd45, %fd45;
	@%p83 bra 	$L__BB0_41;
	mov.f64 	%fd188, 0d4000000000000000;
	add.rn.f64 	%fd252, %fd45, %fd188;
	bra.uni 	$L__BB0_43;
$L__BB0_41:
	setp.neu.f64 	%p84, %fd52, 0d7FF0000000000000;
	@%p84 bra 	$L__BB0_43;
	or.b32  	%r109, %r18, -2147483648;
	selp.b32 	%r110, %r109, %r18, %p4;
	selp.b32 	%r111, %r110, %r18, %p80;
	mov.b32 	%r112, 0;
	mov.b64 	%fd252, {%r112, %r111};
$L__BB0_43:
	setp.lt.s32 	%p86, %r16, 0;
	setp.eq.s32 	%p87, %r17, 1062207488;
	setp.eq.f64 	%p89, %fd45, 0d3FF0000000000000;
	selp.f64 	%fd189, 0d3FF0000000000000, %fd252, %p89;
	setp.eq.f64 	%p90, %fd44, 0d3FF0000000000000;
	selp.f64 	%fd190, 0d3FF0000000000000, %fd251, %p90;
	add.f64 	%fd57, %fd190, %fd189;
	{
	.reg .b32 %temp; 
	mov.b64 	{%temp, %r30}, %fd46;
	}
	abs.f64 	%fd58, %fd46;
	{ // callseq 7, 0
	.param .b64 param0;
	st.param.f64 	[param0], %fd58;
	.param .b64 param1;
	st.param.f64 	[param1], 0d4000000000000000;
	.param .b64 retval0;
	call.uni (retval0), 
	__internal_accurate_pow, 
	(
	param0, 
	param1
	);
	ld.param.f64 	%fd191, [retval0];
	} // callseq 7
	setp.lt.s32 	%p91, %r30, 0;
	neg.f64 	%fd193, %fd191;
	selp.f64 	%fd194, %fd193, %fd191, %p87;
	selp.f64 	%fd195, %fd194, %fd191, %p91;
	setp.eq.f64 	%p92, %fd46, 0d0000000000000000;
	selp.b32 	%r113, %r30, 0, %p87;
	or.b32  	%r114, %r113, 2146435072;
	selp.b32 	%r115, %r114, %r113, %p86;
	mov.b32 	%r116, 0;
	mov.b64 	%fd196, {%r116, %r115};
	selp.f64 	%fd253, %fd196, %fd195, %p92;
	add.f64 	%fd197, %fd46, 0d4000000000000000;
	{
	.reg .b32 %temp; 
	mov.b64 	{%temp, %r117}, %fd197;
	}
	and.b32  	%r118, %r117, 2146435072;
	setp.ne.s32 	%p93, %r118, 2146435072;
	@%p93 bra 	$L__BB0_48;
	setp.num.f64 	%p94, %fd46, %fd46;
	@%p94 bra 	$L__BB0_46;
	mov.f64 	%fd198, 0d4000000000000000;
	add.rn.f64 	%fd253, %fd46, %fd198;
	bra.uni 	$L__BB0_48;
$L__BB0_46:
	setp.neu.f64 	%p95, %fd58, 0d7FF0000000000000;
	@%p95 bra 	$L__BB0_48;
	or.b32  	%r119, %r18, -2147483648;
	selp.b32 	%r120, %r119, %r18, %p4;
	selp.b32 	%r121, %r120, %r18, %p91;
	mov.b32 	%r122, 0;
	mov.b64 	%fd253, {%r122, %r121};
$L__BB0_48:
	setp.eq.f64 	%p97, %fd46, 0d3FF0000000000000;
	selp.f64 	%fd199, 0d3FF0000000000000, %fd253, %p97;
	add.f64 	%fd200, %fd57, %fd199;
	{ // callseq 8, 0
	.param .b64 param0;
	st.param.f64 	[param0], 0d3FB999999999999A;
	.param .b64 param1;
	st.param.f64 	[param1], 0d4000000000000000;
	.param .b64 retval0;
	call.uni (retval0), 
	__internal_accurate_pow, 
	(
	param0, 
	param1
	);
	ld.param.f64 	%fd201, [retval0];
	} // callseq 8
	neg.f64 	%fd203, %fd201;
	selp.f64 	%fd204, %fd203, %fd201, %p5;
	add.f64 	%fd63, %fd200, %fd204;
	{
	.reg .b32 %temp; 
	mov.b64 	{%temp, %r31}, %fd63;
	}
	abs.f64 	%fd64, %fd63;
	setp.neu.f64 	%p98, %fd63, 0d0000000000000000;
	@%p98 bra 	$L__BB0_50;
	setp.lt.s32 	%p100, %r19, 0;
	setp.eq.s32 	%p101, %r20, 1073741824;
	selp.b32 	%r123, %r31, 0, %p101;
	or.b32  	%r124, %r123, 2146435072;
	selp.b32 	%r125, %r124, %r123, %p100;
	mov.b32 	%r126, 0;
	mov.b64 	%fd255, {%r126, %r125};
	bra.uni 	$L__BB0_51;
$L__BB0_50:
	setp.lt.s32 	%p99, %r31, 0;
	{ // callseq 9, 0
	.param .b64 param0;
	st.param.f64 	[param0], %fd64;
	.param .b64 param1;
	st.param.f64 	[param1], 0dBFF8000000000000;
	.param .b64 retval0;
	call.uni (retval0), 
	__internal_accurate_pow, 
	(
	param0, 
	param1
	);
	ld.param.f64 	%fd205, [retval0];
	} // callseq 9
	selp.f64 	%fd255, 0dFFF8000000000000, %fd205, %p99;
$L__BB0_51:
	add.f64 	%fd207, %fd63, 0dBFF8000000000000;
	{
	.reg .b32 %temp; 
	mov.b64 	{%temp, %r127}, %fd207;
	}
	and.b32  	%r128, %r127, 2146435072;
	setp.ne.s32 	%p102, %r128, 2146435072;
	@%p102 bra 	$L__BB0_56;
	setp.num.f64 	%p103, %fd63, %fd63;
	@%p103 bra 	$L__BB0_54;
	mov.f64 	%fd208, 0dBFF8000000000000;
	add.rn.f64 	%fd255, %fd63, %fd208;
	bra.uni 	$L__BB0_56;
$L__BB0_54:
	setp.neu.f64 	%p104, %fd64, 0d7FF0000000000000;
	@%p104 bra 	$L__BB0_56;
	setp.lt.s32 	%p105, %r31, 0;
	or.b32  	%r129, %r21, -2147483648;
	selp.b32 	%r130, %r129, %r21, %p6;
	selp.b32 	%r131, %r130, %r21, %p105;
	mov.b32 	%r132, 0;
	mov.b64 	%fd255, {%r132, %r131};
$L__BB0_56:
	setp.eq.f64 	%p106, %fd63, 0d3FF0000000000000;
	selp.f64 	%fd209, 0d3FF0000000000000, %fd255, %p106;
	ld.global.f64 	%fd210, [%rd34];
	mul.f64 	%fd211, %fd44, %fd210;
	div.rn.f64 	%fd212, %fd211, %fd209;
	add.f64 	%fd256, %fd256, %fd212;
	mul.f64 	%fd213, %fd45, %fd210;
	div.rn.f64 	%fd214, %fd213, %fd209;
	add.f64 	%fd257, %fd257, %fd214;
	mul.f64 	%fd215, %fd46, %fd210;
	div.rn.f64 	%fd216, %fd215, %fd209;
	add.f64 	%fd258, %fd258, %fd216;
$L__BB0_57:
	add.s32 	%r139, %r139, 1;
	setp.ne.s32 	%p107, %r139, 0;
	add.s32 	%r138, %r138, 1;
	add.s64 	%rd34, %rd34, 8;
	add.s32 	%r137, %r137, 3;
	@%p107 bra 	$L__BB0_32;
$L__BB0_58:
	ld.param.f64 	%fd233, [_Z20generate_data_kernelPdS_S_S_S_idii_param_6];
	ld.param.u32 	%r134, [_Z20generate_data_kernelPdS_S_S_S_idii_param_5];
	mul.f64 	%fd217, %fd256, %fd1;
	mul.f64 	%fd218, %fd257, %fd1;
	mul.f64 	%fd219, %fd258, %fd1;
	st.global.f64 	[%rd3], %fd217;
	st.global.f64 	[%rd3+8], %fd218;
	st.global.f64 	[%rd3+16], %fd219;
	bar.sync 	0;
	ld.global.f64 	%fd220, [%rd4];
	ld.global.f64 	%fd221, [%rd3];
	mul.f64 	%fd222, %fd233, %fd221;
	fma.rn.f64 	%fd223, %fd222, 0d3FE0000000000000, %fd220;
	st.global.f64 	[%rd4], %fd223;
	ld.global.f64 	%fd224, [%rd4+8];
	ld.global.f64 	%fd225, [%rd3+8];
	mul.f64 	%fd226, %fd233, %fd225;
	fma.rn.f64 	%fd227, %fd226, 0d3FE0000000000000, %fd224;
	st.global.f64 	[%rd4+8], %fd227;
	ld.global.f64 	%fd228, [%rd4+16];
	ld.global.f64 	%fd229, [%rd3+16];
	mul.f64 	%fd230, %fd233, %fd229;
	fma.rn.f64 	%fd231, %fd230, 0d3FE0000000000000, %fd228;
	st.global.f64 	[%rd4+16], %fd231;
	bar.sync 	0;
	add.s32 	%r136, %r136, 1;
	setp.ne.s32 	%p108, %r136, %r134;
	@%p108 bra 	$L__BB0_30;
$L__BB0_59:
	ret;

}
.func  (.param .b64 func_retval0) __internal_accurate_pow(
	.param .b64 __internal_accurate_pow_param_0,
	.param .b64 __internal_accurate_pow_param_1
)
{
	.reg .pred 	%p<8>;
	.reg .b32 	%r<49>;
	.reg .b32 	%f<3>;
	.reg .b64 	%fd<109>;

	ld.param.f64 	%fd10, [__internal_accurate_pow_param_0];
	ld.param.f64 	%fd11, [__internal_accurate_pow_param_1];
	{
	.reg .b32 %temp; 
	mov.b64 	{%temp, %r46}, %fd10;
	}
	{
	.reg .b32 %temp; 
	mov.b64 	{%r45, %temp}, %fd10;
	}
	shr.u32 	%r47, %r46, 20;
	setp.gt.u32 	%p1, %r46, 1048575;
	@%p1 bra 	$L__BB1_2;
	mul.f64 	%fd12, %fd10, 0d4350000000000000;
	{
	.reg .b32 %temp; 
	mov.b64 	{%temp, %r46}, %fd12;
	}
	{
	.reg .b32 %temp; 
	mov.b64 	{%r45, %temp}, %fd12;
	}
	shr.u32 	%r16, %r46, 20;
	add.s32 	%r47, %r16, -54;
$L__BB1_2:
	add.s32 	%r48, %r47, -1023;
	and.b32  	%r17, %r46, -2146435073;
	or.b32  	%r18, %r17, 1072693248;
	mov.b64 	%fd107, {%r45, %r18};
	setp.lt.u32 	%p2, %r18, 1073127583;
	@%p2 bra 	$L__BB1_4;
	{
	.reg .b32 %temp; 
	mov.b64 	{%r19, %temp}, %fd107;
	}
	{
	.reg .b32 %temp; 
	mov.b64 	{%temp, %r20}, %fd107;
	}
	add.s32 	%r21, %r20, -1048576;
	mov.b64 	%fd107, {%r19, %r21};
	add.s32 	%r48, %r47, -1022;
$L__BB1_4:
	add.f64 	%fd13, %fd107, 0dBFF0000000000000;
	add.f64 	%fd14, %fd107, 0d3FF0000000000000;
	rcp.approx.ftz.f64 	%fd15, %fd14;
	neg.f64 	%fd16, %fd14;
	fma.rn.f64 	%fd17, %fd16, %fd15, 0d3FF0000000000000;
	fma.rn.f64 	%fd18, %fd17, %fd17, %fd17;
	fma.rn.f64 	%fd19, %fd18, %fd15, %fd15;
	mul.f64 	%fd20, %fd13, %fd19;
	fma.rn.f64 	%fd21, %fd13, %fd19, %fd20;
	mul.f64 	%fd22, %fd21, %fd21;
	fma.rn.f64 	%fd23, %fd22, 0d3EB0F5FF7D2CAFE2, 0d3ED0F5D241AD3B5A;
	fma.rn.f64 	%fd24, %fd23, %fd22, 0d3EF3B20A75488A3F;
	fma.rn.f64 	%fd25, %fd24, %fd22, 0d3F1745CDE4FAECD5;
	fma.rn.f64 	%fd26, %fd25, %fd22, 0d3F3C71C7258A578B;
	fma.rn.f64 	%fd27, %fd26, %fd22, 0d3F6249249242B910;
	fma.rn.f64 	%fd28, %fd27, %fd22, 0d3F89999999999DFB;
	sub.f64 	%fd29, %fd13, %fd21;
	add.f64 	%fd30, %fd29, %fd29;
	neg.f64 	%fd31, %fd21;
	fma.rn.f64 	%fd32, %fd31, %fd13, %fd30;
	mul.f64 	%fd33, %fd19, %fd32;
	fma.rn.f64 	%fd34, %fd22, %fd28, 0d3FB5555555555555;
	mov.f64 	%fd35, 0d3FB5555555555555;
	sub.f64 	%fd36, %fd35, %fd34;
	fma.rn.f64 	%fd37, %fd22, %fd28, %fd36;
	add.f64 	%fd38, %fd37, 0dBC46A4CB00B9E7B0;
	add.f64 	%fd39, %fd34, %fd38;
	sub.f64 	%fd40, %fd34, %fd39;
	add.f64 	%fd41, %fd38, %fd40;
	mul.rn.f64 	%fd42, %fd21, %fd21;
	neg.f64 	%fd43, %fd42;
	fma.rn.f64 	%fd44, %fd21, %fd21, %fd43;
	{
	.reg .b32 %temp; 
	mov.b64 	{%r22, %temp}, %fd33;
	}
	{
	.reg .b32 %temp; 
	mov.b64 	{%temp, %r23}, %fd33;
	}
	add.s32 	%r24, %r23, 1048576;
	mov.b64 	%fd45, {%r22, %r24};
	fma.rn.f64 	%fd46, %fd21, %fd45, %fd44;
	mul.rn.f64 	%fd47, %fd42, %fd21;
	neg.f64 	%fd48, %fd47;
	fma.rn.f64 	%fd49, %fd42, %fd21, %fd48;
	fma.rn.f64 	%fd50, %fd42, %fd33, %fd49;
	fma.rn.f64 	%fd51, %fd46, %fd21, %fd50;
	mul.rn.f64 	%fd52, %fd39, %fd47;
	neg.f64 	%fd53, %fd52;
	fma.rn.f64 	%fd54, %fd39, %fd47, %fd53;
	fma.rn.f64 	%fd55, %fd39, %fd51, %fd54;
	fma.rn.f64 	%fd56, %fd41, %fd47, %fd55;
	add.f64 	%fd57, %fd52, %fd56;
	sub.f64 	%fd58, %fd52, %fd57;
	add.f64 	%fd59, %fd56, %fd58;
	add.f64 	%fd60, %fd21, %fd57;
	sub.f64 	%fd61, %fd21, %fd60;
	add.f64 	%fd62, %fd57, %fd61;
	add.f64 	%fd63, %fd59, %fd62;
	add.f64 	%fd64, %fd33, %fd63;
	add.f64 	%fd65, %fd60, %fd64;
	sub.f64 	%fd66, %fd60, %fd65;
	add.f64 	%fd67, %fd64, %fd66;
	xor.b32  	%r25, %r48, -2147483648;
	mov.b32 	%r26, 1127219200;
	mov.b64 	%fd68, {%r25, %r26};
	mov.b32 	%r27, -2147483648;
	mov.b64 	%fd69, {%r27, %r26};
	sub.f64 	%fd70, %fd68, %fd69;
	fma.rn.f64 	%fd71, %fd70, 0d3FE62E42FEFA39EF, %fd65;
	fma.rn.f64 	%fd72, %fd70, 0dBFE62E42FEFA39EF, %fd71;
	sub.f64 	%fd73, %fd72, %fd65;
	sub.f64 	%fd74, %fd67, %fd73;
	fma.rn.f64 	%fd75, %fd70, 0d3C7ABC9E3B39803F, %fd74;
	add.f64 	%fd76, %fd71, %fd75;
	sub.f64 	%fd77, %fd71, %fd76;
	add.f64 	%fd78, %fd75, %fd77;
	{
	.reg .b32 %temp; 
	mov.b64 	{%temp, %r28}, %fd11;
	}
	{
	.reg .b32 %temp; 
	mov.b64 	{%r29, %temp}, %fd11;
	}
	shl.b32 	%r30, %r28, 1;
	setp.gt.u32 	%p3, %r30, -33554433;
	and.b32  	%r31, %r28, -15728641;
	selp.b32 	%r32, %r31, %r28, %p3;
	mov.b64 	%fd79, {%r29, %r32};
	mul.rn.f64 	%fd80, %fd76, %fd79;
	neg.f64 	%fd81, %fd80;
	fma.rn.f64 	%fd82, %fd76, %fd79, %fd81;
	fma.rn.f64 	%fd83, %fd78, %fd79, %fd82;
	add.f64 	%fd4, %fd80, %fd83;
	sub.f64 	%fd84, %fd80, %fd4;
	add.f64 	%fd5, %fd83, %fd84;
	fma.rn.f64 	%fd85, %fd4, 0d3FF71547652B82FE, 0d4338000000000000;
	{
	.reg .b32 %temp; 
	mov.b64 	{%r13, %temp}, %fd85;
	}
	mov.f64 	%fd86, 0dC338000000000000;
	add.rn.f64 	%fd87, %fd85, %fd86;
	fma.rn.f64 	%fd88, %fd87, 0dBFE62E42FEFA39EF, %fd4;
	fma.rn.f64 	%fd89, %fd87, 0dBC7ABC9E3B39803F, %fd88;
	fma.rn.f64 	%fd90, %fd89, 0d3E5ADE1569CE2BDF, 0d3E928AF3FCA213EA;
	fma.rn.f64 	%fd91, %fd90, %fd89, 0d3EC71DEE62401315;
	fma.rn.f64 	%fd92, %fd91, %fd89, 0d3EFA01997C89EB71;
	fma.rn.f64 	%fd93, %fd92, %fd89, 0d3F2A01A014761F65;
	fma.rn.f64 	%fd94, %fd93, %fd89, 0d3F56C16C1852B7AF;
	fma.rn.f64 	%fd95, %fd94, %fd89, 0d3F81111111122322;
	fma.rn.f64 	%fd96, %fd95, %fd89, 0d3FA55555555502A1;
	fma.rn.f64 	%fd97, %fd96, %fd89, 0d3FC5555555555511;
	fma.rn.f64 	%fd98, %fd97, %fd89, 0d3FE000000000000B;
	fma.rn.f64 	%fd99, %fd98, %fd89, 0d3FF0000000000000;
	fma.rn.f64 	%fd100, %fd99, %fd89, 0d3FF0000000000000;
	{
	.reg .b32 %temp; 
	mov.b64 	{%r14, %temp}, %fd100;
	}
	{
	.reg .b32 %temp; 
	mov.b64 	{%temp, %r15}, %fd100;
	}
	shl.b32 	%r33, %r13, 20;
	add.s32 	%r34, %r33, %r15;
	mov.b64 	%fd108, {%r14, %r34};
	{
	.reg .b32 %temp; 
	mov.b64 	{%temp, %r35}, %fd4;
	}
	mov.b32 	%f2, %r35;
	abs.f32 	%f1, %f2;
	setp.lt.f32 	%p4, %f1, 0f4086232B;
	@%p4 bra 	$L__BB1_7;
	setp.lt.f64 	%p5, %fd4, 0d0000000000000000;
	add.f64 	%fd101, %fd4, 0d7FF0000000000000;
	selp.f64 	%fd108, 0d0000000000000000, %fd101, %p5;
	setp.geu.f32 	%p6, %f1, 0f40874800;
	@%p6 bra 	$L__BB1_7;
	shr.u32 	%r36, %r13, 31;
	add.s32 	%r37, %r13, %r36;
	shr.s32 	%r38, %r37, 1;
	shl.b32 	%r39, %r38, 20;
	add.s32 	%r40, %r15, %r39;
	mov.b64 	%fd102, {%r14, %r40};
	sub.s32 	%r41, %r13, %r38;
	shl.b32 	%r42, %r41, 20;
	add.s32 	%r43, %r42, 1072693248;
	mov.b32 	%r44, 0;
	mov.b64 	%fd103, {%r44, %r43};
	mul.f64 	%fd108, %fd103, %fd102;
$L__BB1_7:
	abs.f64 	%fd104, %fd108;
	setp.eq.f64 	%p7, %fd104, 0d7FF0000000000000;
	fma.rn.f64 	%fd105, %fd108, %fd5, %fd108;
	selp.f64 	%fd106, %fd108, %fd105, %p7;
	st.param.f64 	[func_retval0], %fd106;
	ret;

}


// ===== COMPILED SASS (sm_100) =====

	.target	sm_100

	.elftype	@"ET_EXEC"


//--------------------- .note.nv.tkinfo           --------------------------
	.section	.note.nv.tkinfo,"",@"SHT_NOTE"
	.sectionflags	@"SHF_NOTE_NV_TKINFO"
	.tkinfo
        /*0018*/ 	.word	0x00000002
        /*0030*/ 	.string	""
        /*0030*/ 	.string	"ptxas"
        /*0030*/ 	.string	"Cuda compilation tools, release 13.0, V13.0.88"
        /*0030*/ 	.string	"Build cuda_13.0.r13.0/compiler.36424714_0"
        /*0030*/ 	.string	"-arch sm_100 -m 64 "



//--------------------- .note.nv.cuinfo           --------------------------
	.section	.note.nv.cuinfo,"",@"SHT_NOTE"
	.sectionflags	@"SHF_NOTE_NV_CUINFO"
        /*0018*/ 	.short	0x0002
        /*001a*/ 	.short	0x0064
        /*001c*/ 	.short	0x0082
	.zero		2


//--------------------- .nv.info                  --------------------------
	.section	.nv.info,"",@"SHT_CUDA_INFO"
	.align	4


	//----- nvinfo : EIATTR_REGCOUNT
	.align		4
        /*0000*/ 	.byte	0x04, 0x2f
        /*0002*/ 	.short	(.L_10 - .L_9)
	.align		4
.L_9:
        /*0004*/ 	.word	index@(_Z20generate_data_kernelPdS_S_S_S_idii)
        /*0008*/ 	.word	0x0000002e


	//----- nvinfo : EIATTR_FRAME_SIZE
	.align		4
.L_10:
        /*000c*/ 	.byte	0x04, 0x11
        /*000e*/ 	.short	(.L_12 - .L_11)
	.align		4
.L_11:
        /*0010*/ 	.word	index@($_Z20generate_data_kernelPdS_S_S_S_idii$__internal_accurate_pow)
        /*0014*/ 	.word	0x00000000


	//----- nvinfo : EIATTR_FRAME_SIZE
	.align		4
.L_12:
        /*0018*/ 	.byte	0x04, 0x11
        /*001a*/ 	.short	(.L_14 - .L_13)
	.align		4
.L_13:
        /*001c*/ 	.word	index@($__internal_0_$__cuda_sm20_div_rn_f64_full)
        /*0020*/ 	.word	0x00000000


	//----- nvinfo : EIATTR_FRAME_SIZE
	.align		4
.L_14:
        /*0024*/ 	.byte	0x04, 0x11
        /*0026*/ 	.short	(.L_16 - .L_15)
	.align		4
.L_15:
        /*0028*/ 	.word	index@(_Z20generate_data_kernelPdS_S_S_S_idii)
        /*002c*/ 	.word	0x00000000


	//----- nvinfo : EIATTR_MIN_STACK_SIZE
	.align		4
.L_16:
        /*0030*/ 	.byte	0x04, 0x12
        /*0032*/ 	.short	(.L_18 - .L_17)
	.align		4
.L_17:
        /*0034*/ 	.word	index@(_Z20generate_data_kernelPdS_S_S_S_idii)
        /*0038*/ 	.word	0x00000000
.L_18:


//--------------------- .nv.compat                --------------------------
	.section	.nv.compat,"",@"SHT_CUDA_COMPAT_INFO"
	.align	4
        /*0000*/ 	.byte	0x02, 0x09, 0x00, 0x00, 0x02, 0x02, 0x01, 0x00, 0x02, 0x05, 0x05, 0x00, 0x03, 0x07, 0x01, 0x01
        /*0010*/ 	.byte	0x02, 0x03, 0x00, 0x00, 0x02, 0x06, 0x01, 0x00, 0x04, 0x0b, 0x08, 0x00, 0x01, 0x00, 0x00, 0x00
        /*0020*/ 	.byte	0x00, 0x00, 0x00, 0x00


//--------------------- .nv.info._Z20generate_data_kernelPdS_S_S_S_idii --------------------------
	.section	.nv.info._Z20generate_data_kernelPdS_S_S_S_idii,"",@"SHT_CUDA_INFO"
	.sectionflags	@""
	.align	4


	//----- nvinfo : EIATTR_CUDA_API_VERSION
	.align		4
        /*0000*/ 	.byte	0x04, 0x37
        /*0002*/ 	.short	(.L_20 - .L_19)
.L_19:
        /*0004*/ 	.word	0x00000082


	//----- nvinfo : EIATTR_KPARAM_INFO
	.align		4
.L_20:
        /*0008*/ 	.byte	0x04, 0x17
        /*000a*/ 	.short	(.L_22 - .L_21)
.L_21:
        /*000c*/ 	.word	0x00000000
        /*0010*/ 	.short	0x0008
        /*0012*/ 	.short	0x003c
        /*0014*/ 	.byte	0x00, 0xf0, 0x11, 0x00


	//----- nvinfo : EIATTR_KPARAM_INFO
	.align		4
.L_22:
        /*0018*/ 	.byte	0x04, 0x17
        /*001a*/ 	.short	(.L_24 - .L_23)
.L_23:
        /*001c*/ 	.word	0x00000000
        /*0020*/ 	.short	0x0007
        /*0022*/ 	.short	0x0038
        /*0024*/ 	.byte	0x00, 0xf0, 0x11, 0x00


	//----- nvinfo : EIATTR_KPARAM_INFO
	.align		4
.L_24:
        /*0028*/ 	.byte	0x04, 0x17
        /*002a*/ 	.short	(.L_26 - .L_25)
.L_25:
        /*002c*/ 	.word	0x00000000
        /*0030*/ 	.short	0x0006
        /*0032*/ 	.short	0x0030
        /*0034*/ 	.byte	0x00, 0xf0, 0x21, 0x00


	//----- nvinfo : EIATTR_KPARAM_INFO
	.align		4
.L_26:
        /*0038*/ 	.byte	0x04, 0x17
        /*003a*/ 	.short	(.L_28 - .L_27)
.L_27:
        /*003c*/ 	.word	0x00000000
        /*0040*/ 	.short	0x0005
        /*0042*/ 	.short	0x0028
        /*0044*/ 	.byte	0x00, 0xf0, 0x11, 0x00


	//----- nvinfo : EIATTR_KPARAM_INFO
	.align		4
.L_28:
        /*0048*/ 	.byte	0x04, 0x17
        /*004a*/ 	.short	(.L_30 - .L_29)
.L_29:
        /*004c*/ 	.word	0x00000000
        /*0050*/ 	.short	0x0004
        /*0052*/ 	.short	0x0020
        /*0054*/ 	.byte	0x00, 0xf5, 0x21, 0x00


	//----- nvinfo : EIATTR_KPARAM_INFO
	.align		4
.L_30:
        /*0058*/ 	.byte	0x04, 0x17
        /*005a*/ 	.short	(.L_32 - .L_31)
.L_31:
        /*005c*/ 	.word	0x00000000
        /*0060*/ 	.short	0x0003
        /*0062*/ 	.short	0x0018
        /*0064*/ 	.byte	0x00, 0xf5, 0x21, 0x00


	//----- nvinfo : EIATTR_KPARAM_INFO
	.align		4
.L_32:
        /*0068*/ 	.byte	0x04, 0x17
        /*006a*/ 	.short	(.L_34 - .L_33)
.L_33:
        /*006c*/ 	.word	0x00000000
        /*0070*/ 	.short	0x0002
        /*0072*/ 	.short	0x0010
        /*0074*/ 	.byte	0x00, 0xf5, 0x21, 0x00


	//----- nvinfo : EIATTR_KPARAM_INFO
	.align		4
.L_34:
        /*0078*/ 	.byte	0x04, 0x17
        /*007a*/ 	.short	(.L_36 - .L_35)
.L_35:
        /*007c*/ 	.word	0x00000000
        /*0080*/ 	.short	0x0001
        /*0082*/ 	.short	0x0008
        /*0084*/ 	.byte	0x00, 0xf5, 0x21, 0x00


	//----- nvinfo : EIATTR_KPARAM_INFO
	.align		4
.L_36:
        /*0088*/ 	.byte	0x04, 0x17
        /*008a*/ 	.short	(.L_38 - .L_37)
.L_37:
        /*008c*/ 	.word	0x00000000
        /*0090*/ 	.short	0x0000
        /*0092*/ 	.short	0x0000
        /*0094*/ 	.byte	0x00, 0xf5, 0x21, 0x00


	//----- nvinfo : EIATTR_SPARSE_MMA_MASK
	.align		4
.L_38:
        /*0098*/ 	.byte	0x03, 0x50
        /*009a*/ 	.short	0x0000


	//----- nvinfo : EIATTR_MAXREG_COUNT
	.align		4
        /*009c*/ 	.byte	0x03, 0x1b
        /*009e*/ 	.short	0x00ff


	//----- nvinfo : EIATTR_NUM_BARRIERS
	.align		4
        /*00a0*/ 	.byte	0x02, 0x4c
        /*00a2*/ 	.byte	0x01
	.zero		1


	//----- nvinfo : EIATTR_MERCURY_ISA_VERSION
	.align		4
        /*00a4*/ 	.byte	0x03, 0x5f
        /*00a6*/ 	.short	0x0101


	//----- nvinfo : EIATTR_VRC_CTA_INIT_COUNT
	.align		4
        /*00a8*/ 	.byte	0x02, 0x4a
	.zero		1
	.zero		1


	//----- nvinfo : EIATTR_EXIT_INSTR_OFFSETS
	.align		4
        /*00ac*/ 	.byte	0x04, 0x1c
        /*00ae*/ 	.short	(.L_40 - .L_39)


	//   ....[0]....
.L_39:
        /*00b0*/ 	.word	0x00000fa0


	//   ....[1]....
        /*00b4*/ 	.word	0x000022c0


	//----- nvinfo : EIATTR_CRS_STACK_SIZE
	.align		4
.L_40:
        /*00b8*/ 	.byte	0x04, 0x1e
        /*00ba*/ 	.short	(.L_42 - .L_41)
.L_41:
        /*00bc*/ 	.word	0x00000000


	//----- nvinfo : EIATTR_CBANK_PARAM_SIZE
	.align		4
.L_42:
        /*00c0*/ 	.byte	0x03, 0x19
        /*00c2*/ 	.short	0x0040


	//----- nvinfo : EIATTR_PARAM_CBANK
	.align		4
        /*00c4*/ 	.byte	0x04, 0x0a
        /*00c6*/ 	.short	(.L_44 - .L_43)
	.align		4
.L_43:
        /*00c8*/ 	.word	index@(.nv.constant0._Z20generate_data_kernelPdS_S_S_S_idii)
        /*00cc*/ 	.short	0x0380
        /*00ce*/ 	.short	0x0040


	//----- nvinfo : EIATTR_SW_WAR
	.align		4
.L_44:
        /*00d0*/ 	.byte	0x04, 0x36
        /*00d2*/ 	.short	(.L_46 - .L_45)
.L_45:
        /*00d4*/ 	.word	0x00000008
.L_46:


//--------------------- .nv.callgraph             --------------------------
	.section	.nv.callgraph,"",@"SHT_CUDA_CALLGRAPH"
	.align	4
	.sectionentsize	8
	.align		4
        /*0000*/ 	.word	0x00000000
	.align		4
        /*0004*/ 	.word	0xffffffff
	.align		4
        /*0008*/ 	.word	0x00000000
	.align		4
        /*000c*/ 	.word	0xfffffffe
	.align		4
        /*0010*/ 	.word	0x00000000
	.align		4
        /*0014*/ 	.word	0xfffffffd
	.align		4
        /*0018*/ 	.word	0x00000000
	.align		4
        /*001c*/ 	.word	0xfffffffc


//--------------------- .nv.constant4             --------------------------
	.section	.nv.constant4,"a",@progbits
	.align	8
	.align		8
.nv.constant4:
        /*0000*/ 	.dword	precalc_xorwow_matrix
	.align		8
        /*0008*/ 	.dword	precalc_xorwow_offset_matrix
	.align		8
        /*0010*/ 	.dword	mrg32k3aM1
	.align		8
        /*0018*/ 	.dword	mrg32k3aM2
	.align		8
        /*0020*/ 	.dword	mrg32k3aM1SubSeq
	.align		8
        /*0028*/ 	.dword	mrg32k3aM2SubSeq
	.align		8
        /*0030*/ 	.dword	mrg32k3aM1Seq
	.align		8
        /*0038*/ 	.dword	mrg32k3aM2Seq


//--------------------- .nv.constant3             --------------------------
	.section	.nv.constant3,"a",@progbits
	.align	8
.nv.constant3:
	.type		__cr_lgamma_table,@object
	.size		__cr_lgamma_table,(.L_8 - __cr_lgamma_table)
__cr_lgamma_table:
        /*0000*/ 	.byte	0x00, 0x00, 0x00, 0x00, 0x00, 0x00, 0x00, 0x00, 0x00, 0x00, 0x00, 0x00, 0x00, 0x00, 0x00, 0x00
        /*0010*/ 	.byte	0xef, 0x39, 0xfa, 0xfe, 0x42, 0x2e, 0xe6, 0x3f, 0x02, 0x20, 0x2a, 0xfa, 0x0b, 0xab, 0xfc, 0x3f
        /*0020*/ 	.byte	0xf9, 0x2c, 0x92, 0x7c, 0xa7, 0x6c, 0x09, 0x40, 0xc9, 0x79, 0x44, 0x3c, 0x64, 0x26, 0x13, 0x40
        /*0030*/ 	.byte	0xca, 0x01, 0xcf, 0x3a, 0x27, 0x51, 0x1a, 0x40, 0x30, 0xcc, 0x2d, 0xf3, 0xe1, 0x0c, 0x21, 0x40
        /*0040*/ 	.byte	0x0d, 0xb7, 0xfc, 0x82, 0x8e, 0x35, 0x25, 0x40
.L_8:


//--------------------- .text._Z20generate_data_kernelPdS_S_S_S_idii --------------------------
	.section	.text._Z20generate_data_kernelPdS_S_S_S_idii,"ax",@progbits
	.align	128
        .global         _Z20generate_data_kernelPdS_S_S_S_idii
        .type           _Z20generate_data_kernelPdS_S_S_S_idii,@function
        .size           _Z20generate_data_kernelPdS_S_S_S_idii,(.L_x_57 - _Z20generate_data_kernelPdS_S_S_S_idii)
        .other          _Z20generate_data_kernelPdS_S_S_S_idii,@"STO_CUDA_ENTRY STV_DEFAULT"
_Z20generate_data_kernelPdS_S_S_S_idii:
.text._Z20generate_data_kernelPdS_S_S_S_idii:
[----:B------:R-:W-:Y:S01]  /*0000*/  LDC R1, c[0x0][0x37c] ;  /* 0x0000df00ff017b82 */ /* 0x000fe20000000800 */
[----:B------:R-:W0:Y:S01]  /*0010*/  LDCU.64 UR6, c[0x0][0x3b8] ;  /* 0x00007700ff0677ac */ /* 0x000e220008000a00 */
[----:B------:R-:W1:Y:S06]  /*0020*/  S2R R0, SR_TID.X ;  /* 0x0000000000007919 */ /* 0x000e6c0000002100 */
[----:B------:R-:W1:Y:S01]  /*0030*/  S2UR UR4, SR_CTAID.X ;  /* 0x00000000000479c3 */ /* 0x000e620000002500 */
[----:B------:R-:W-:Y:S02]  /*0040*/  CS2R R16, SRZ ;  /* 0x0000000000107805 */ /* 0x000fe4000001ff00 */
[----:B------:R-:W-:-:S02]  /*0050*/  CS2R R8, SRZ ;  /* 0x0000000000087805 */ /* 0x000fc4000001ff00 */
[----:B------:R-:W-:Y:S01]  /*0060*/  CS2R R6, SRZ ;  /* 0x0000000000067805 */ /* 0x000fe2000001ff00 */
[----:B------:R-:W2:Y:S02]  /*0070*/  LDCU.64 UR8, c[0x0][0x358] ;  /* 0x00006b00ff0877ac */ /* 0x000ea40008000a00 */
[----:B------:R-:W1:Y:S01]  /*0080*/  LDC R3, c[0x0][0x360] ;  /* 0x0000d800ff037b82 */ /* 0x000e620000000800 */
[----:B0-----:R-:W0:Y:S01]  /*0090*/  I2F.F64 R4, UR6 ;  /* 0x0000000600047d12 */ /* 0x001e220008201c00 */
[----:B------:R-:W-:Y:S01]  /*00a0*/  UISETP.GE.AND UP0, UPT, UR7, 0x1, UPT ;  /* 0x000000010700788c */ /* 0x000fe2000bf06270 */
[----:B0-----:R-:W-:Y:S01]  /*00b0*/  R2UR UR10, R4 ;  /* 0x00000000040a72ca */ /* 0x001fe200000e0000 */
[----:B-1----:R-:W-:Y:S01]  /*00c0*/  IMAD R0, R3, UR4, R0 ;  /* 0x0000000403007c24 */ /* 0x002fe2000f8e0200 */
[----:B------:R-:W-:Y:S01]  /*00d0*/  R2UR UR11, R5 ;  /* 0x00000000050b72ca */ /* 0x000fe200000e0000 */
[----:B------:R-:W-:-:S05]  /*00e0*/  UMOV UR4, URZ ;  /* 0x000000ff00047c82 */ /* 0x000fca0008000000 */
[----:B--2---:R-:W-:Y:S09]  /*00f0*/  BRA.U !UP0, `(.L_x_0) ;  /* 0x0000000d08787547 */ /* 0x004ff2000b800000 */
[----:B------:R-:W-:Y:S02]  /*0100*/  CS2R R6, SRZ ;  /* 0x0000000000067805 */ /* 0x000fe4000001ff00 */
[----:B------:R-:W-:Y:S02]  /*0110*/  CS2R R8, SRZ ;  /* 0x0000000000087805 */ /* 0x000fe4000001ff00 */
[----:B------:R-:W-:Y:S01]  /*0120*/  CS2R R16, SRZ ;  /* 0x0000000000107805 */ /* 0x000fe2000001ff00 */
[----:B------:R-:W0:Y:S01]  /*0130*/  LDCU.64 UR12, c[0x0][0x380] ;  /* 0x00007000ff0c77ac */ /* 0x000e220008000a00 */
[----:B------:R-:W1:Y:S01]  /*0140*/  LDCU UR20, c[0x0][0x3bc] ;  /* 0x00007780ff1477ac */ /* 0x000e620008000800 */
[----:B------:R-:W2:Y:S01]  /*0150*/  LDCU.64 UR14, c[0x0][0x390] ;  /* 0x00007200ff0e77ac */ /* 0x000ea20008000a00 */
[----:B------:R-:W-:-:S05]  /*0160*/  UMOV UR5, URZ ;  /* 0x000000ff00057c82 */ /* 0x000fca0008000000 */
.L_x_23:
[----:B------:R-:W-:Y:S01]  /*0170*/  ISETP.NE.AND P0, PT, R0, UR5, PT ;  /* 0x0000000500007c0c */ /* 0x000fe2000bf05270 */
[----:B------:R-:W-:-:S12]  /*0180*/  BSSY.RECONVERGENT B0, `(.L_x_1) ;  /* 0x00000d2000007945 */ /* 0x000fd80003800200 */
[----:B------:R-:W-:Y:S05]  /*0190*/  @!P0 BRA `(.L_x_2) ;  /* 0x0000000c00408947 */ /* 0x000fea0003800000 */
[----:B------:R-:W-:Y:S01]  /*01a0*/  UIMAD UR6, UR5, 0x3, URZ ;  /* 0x00000003050678a4 */ /* 0x000fe2000f8e02ff */
[----:B0-----:R-:W-:Y:S02]  /*01b0*/  IMAD.U32 R10, RZ, RZ, UR12 ;  /* 0x0000000cff0a7e24 */ /* 0x001fe4000f8e00ff */
[----:B------:R-:W-:Y:S01]  /*01c0*/  IMAD.U32 R11, RZ, RZ, UR13 ;  /* 0x0000000dff0b7e24 */ /* 0x000fe2000f8e00ff */
[----:B------:R-:W-:Y:S01]  /*01d0*/  UIMAD.WIDE.U32 UR6, UR6, 0x8, UR12 ;  /* 0x00000008060678a5 */ /* 0x000fe2000f8e000c */
[----:B------:R-:W-:-:S04]  /*01e0*/  IMAD R3, R0, 0x3, RZ ;  /* 0x0000000300037824 */ /* 0x000fc800078e02ff */
[----:B------:R-:W-:-:S04]  /*01f0*/  IMAD.WIDE R10, R3, 0x8, R10 ;  /* 0x00000008030a7825 */ /* 0x000fc800078e020a */
[----:B------:R-:W-:Y:S01]  /*0200*/  IMAD.U32 R22, RZ, RZ, UR6 ;  /* 0x00000006ff167e24 */ /* 0x000fe2000f8e00ff */
[----:B------:R-:W3:Y:S01]  /*0210*/  LDG.E.64 R2, desc[UR8][R10.64] ;  /* 0x000000080a027981 */ /* 0x000ee2000c1e1b00 */
[----:B------:R-:W-:-:S03]  /*0220*/  IMAD.U32 R23, RZ, RZ, UR7 ;  /* 0x00000007ff177e24 */ /* 0x000fc6000f8e00ff */
[----:B------:R-:W4:Y:S04]  /*0230*/  LDG.E.64 R20, desc[UR8][R10.64+0x10] ;  /* 0x000010080a147981 */ /* 0x000f28000c1e1b00 */
[----:B------:R-:W3:Y:S04]  /*0240*/  LDG.E.64 R14, desc[UR8][R22.64] ;  /* 0x00000008160e7981 */ /* 0x000ee8000c1e1b00 */
[----:B------:R-:W4:Y:S04]  /*0250*/  LDG.E.64 R18, desc[UR8][R22.64+0x10] ;  /* 0x0000100816127981 */ /* 0x000f28000c1e1b00 */
[----:B------:R-:W5:Y:S04]  /*0260*/  LDG.E.64 R4, desc[UR8][R10.64+0x8] ;  /* 0x000008080a047981 */ /* 0x000f68000c1e1b00 */
[----:B------:R-:W5:Y:S01]  /*0270*/  LDG.E.64 R12, desc[UR8][R22.64+0x8] ;  /* 0x00000808160c7981 */ /* 0x000f62000c1e1b00 */
[----:B------:R-:W-:Y:S01]  /*0280*/  BSSY.RECONVERGENT B1, `(.L_x_3) ;  /* 0x0000008000017945 */ /* 0x000fe20003800200 */
[----:B---3--:R-:W-:-:S02]  /*0290*/  DADD R14, R14, -R2 ;  /* 0x000000000e0e7229 */ /* 0x008fc40000000802 */
[----:B----4-:R-:W-:-:S06]  /*02a0*/  DADD R2, R18, -R20 ;  /* 0x0000000012027229 */ /* 0x010fcc0000000814 */
[----:B------:R-:W-:Y:S02]  /*02b0*/  DADD R34, -RZ, |R14| ;  /* 0x00000000ff227229 */ /* 0x000fe4000000050e */
[----:B-----5:R-:W-:Y:S01]  /*02c0*/  DADD R12, R12, -R4 ;  /* 0x000000000c0c7229 */ /* 0x020fe20000000804 */
[----:B------:R-:W-:Y:S01]  /*02d0*/  IMAD.MOV.U32 R5, RZ, RZ, 0x40000000 ;  /* 0x40000000ff057424 */ /* 0x000fe200078e00ff */
[----:B------:R-:W-:-:S09]  /*02e0*/  MOV R4, 0x300 ;  /* 0x0000030000047802 */ /* 0x000fd20000000f00 */
[----:B-12---:R-:W-:Y:S05]  /*02f0*/  CALL.REL.NOINC `($_Z20generate_data_kernelPdS_S_S_S_idii$__internal_accurate_pow) ;  /* 0x0000002400647944 */ /* 0x006fea0003c00000 */
[----:B------:R-:W-:Y:S05]  /*0300*/  BSYNC.RECONVERGENT B1 ;  /* 0x0000000000017941 */ /* 0x000fea0003800200 */
.L_x_3:
[C---:B------:R-:W-:Y:S01]  /*0310*/  DADD R4, R14.reuse, 2 ;  /* 0x400000000e047429 */ /* 0x040fe20000000000 */
[----:B------:R-:W-:Y:S01]  /*0320*/  BSSY.RECONVERGENT B1, `(.L_x_4) ;  /* 0x000000f000017945 */ /* 0x000fe20003800200 */
[----:B------:R-:W-:-:S06]  /*0330*/  DSETP.NEU.AND P0, PT, R14, RZ, PT ;  /* 0x000000ff0e00722a */ /* 0x000fcc0003f0d000 */
[----:B------:R-:W-:Y:S02]  /*0340*/  FSEL R11, R25, RZ, P0 ;  /* 0x000000ff190b7208 */ /* 0x000fe40000000000 */
[----:B------:R-:W-:Y:S01]  /*0350*/  LOP3.LUT R10, R5, 0x7ff00000, RZ, 0xc0, !PT ;  /* 0x7ff00000050a7812 */ /* 0x000fe200078ec0ff */
[----:B------:R-:W-:-:S03]  /*0360*/  DADD R4, -RZ, |R12| ;  /* 0x00000000ff047229 */ /* 0x000fc6000000050c */
[----:B------:R-:W-:Y:S02]  /*0370*/  ISETP.NE.AND P1, PT, R10, 0x7ff00000, PT ;  /* 0x7ff000000a00780c */ /* 0x000fe40003f25270 */
[----:B------:R-:W-:-:S05]  /*0380*/  FSEL R10, R24, RZ, P0 ;  /* 0x000000ff180a7208 */ /* 0x000fca0000000000 */
[----:B------:R-:W-:-:S06]  /*0390*/  IMAD.MOV.U32 R34, RZ, RZ, R4 ;  /* 0x000000ffff227224 */ /* 0x000fcc00078e0004 */
[----:B------:R-:W-:Y:S05]  /*03a0*/  @P1 BRA `(.L_x_5) ;  /* 0x0000000000181947 */ /* 0x000fea0003800000 */
[----:B------:R-:W-:-:S14]  /*03b0*/  DSETP.NAN.AND P0, PT, R14, R14, PT ;  /* 0x0000000e0e00722a */ /* 0x000fdc0003f08000 */
[----:B------:R-:W-:Y:S01]  /*03c0*/  @P0 DADD R10, R14, 2 ;  /* 0x400000000e0a0429 */ /* 0x000fe20000000000 */
[----:B------:R-:W-:Y:S10]  /*03d0*/  @P0 BRA `(.L_x_5) ;  /* 0x00000000000c0947 */ /* 0x000ff40003800000 */
[----:B------:R-:W-:-:S14]  /*03e0*/  DSETP.NEU.AND P0, PT, |R14|, +INF , PT ;  /* 0x7ff000000e00742a */ /* 0x000fdc0003f0d200 */
[----:B------:R-:W-:Y:S02]  /*03f0*/  @!P0 IMAD.MOV.U32 R10, RZ, RZ, 0x0 ;  /* 0x00000000ff0a8424 */ /* 0x000fe400078e00ff */
[----:B------:R-:W-:-:S07]  /*0400*/  @!P0 IMAD.MOV.U32 R11, RZ, RZ, 0x7ff00000 ;  /* 0x7ff00000ff0b8424 */ /* 0x000fce00078e00ff */
.L_x_5:
[----:B------:R-:W-:Y:S05]  /*0410*/  BSYNC.RECONVERGENT B1 ;  /* 0x0000000000017941 */ /* 0x000fea0003800200 */
.L_x_4:
[----:B------:R-:W-:Y:S01]  /*0420*/  BSSY.RECONVERGENT B1, `(.L_x_6) ;  /* 0x0000005000017945 */ /* 0x000fe20003800200 */
[----:B------:R-:W-:Y:S01]  /*0430*/  IMAD.MOV.U32 R35, RZ, RZ, R5 ;  /* 0x000000ffff237224 */ /* 0x000fe200078e0005 */
[----:B------:R-:W-:Y:S01]  /*0440*/  MOV R4, 0x470 ;  /* 0x0000047000047802 */ /* 0x000fe20000000f00 */
[----:B------:R-:W-:-:S07]  /*0450*/  IMAD.MOV.U32 R5, RZ, RZ, 0x40000000 ;  /* 0x40000000ff057424 */ /* 0x000fce00078e00ff */
[----:B------:R-:W-:Y:S05]  /*0460*/  CALL.REL.NOINC `($_Z20generate_data_kernelPdS_S_S_S_idii$__internal_accurate_pow) ;  /* 0x0000002400087944 */ /* 0x000fea0003c00000 */
[----:B------:R-:W-:Y:S05]  /*0470*/  BSYNC.RECONVERGENT B1 ;  /* 0x0000000000017941 */ /* 0x000fea0003800200 */
.L_x_6:
[C---:B------:R-:W-:Y:S01]  /*0480*/  DADD R4, R12.reuse, 2 ;  /* 0x400000000c047429 */ /* 0x040fe20000000000 */
[----:B------:R-:W-:Y:S01]  /*0490*/  BSSY.RECONVERGENT B1, `(.L_x_7) ;  /* 0x0000012000017945 */ /* 0x000fe20003800200 */
[----:B------:R-:W-:Y:S02]  /*04a0*/  DSETP.NEU.AND P1, PT, R12, RZ, PT ;  /* 0x000000ff0c00722a */ /* 0x000fe40003f2d000 */
[----:B------:R-:W-:Y:S02]  /*04b0*/  DSETP.NEU.AND P3, PT, R14, 1, PT ;  /* 0x3ff000000e00742a */ /* 0x000fe40003f6d000 */
[----:B------:R-:W-:Y:S02]  /*04c0*/  DSETP.NEU.AND P0, PT, R12, 1, PT ;  /* 0x3ff000000c00742a */ /* 0x000fe40003f0d000 */
[----:B------:R-:W-:Y:S01]  /*04d0*/  DADD R34, -RZ, |R2| ;  /* 0x00000000ff227229 */ /* 0x000fe20000000502 */
[----:B------:R-:W-:Y:S02]  /*04e0*/  FSEL R24, R24, RZ, P1 ;  /* 0x000000ff18187208 */ /* 0x000fe40000800000 */
[----:B------:R-:W-:-:S02]  /*04f0*/  LOP3.LUT R4, R5, 0x7ff00000, RZ, 0xc0, !PT ;  /* 0x7ff0000005047812 */ /* 0x000fc400078ec0ff */
[----:B------:R-:W-:Y:S02]  /*0500*/  FSEL R25, R25, RZ, P1 ;  /* 0x000000ff19197208 */ /* 0x000fe40000800000 */
[----:B------:R-:W-:Y:S02]  /*0510*/  ISETP.NE.AND P2, PT, R4, 0x7ff00000, PT ;  /* 0x7ff000000400780c */ /* 0x000fe40003f45270 */
[----:B------:R-:W-:Y:S02]  /*0520*/  FSEL R10, R10, RZ, P3 ;  /* 0x000000ff0a0a7208 */ /* 0x000fe40001800000 */
[----:B------:R-:W-:-:S09]  /*0530*/  FSEL R11, R11, 1.875, P3 ;  /* 0x3ff000000b0b7808 */ /* 0x000fd20001800000 */
[----:B------:R-:W-:Y:S05]  /*0540*/  @P2 BRA `(.L_x_8) ;  /* 0x0000000000182947 */ /* 0x000fea0003800000 */
[----:B------:R-:W-:-:S14]  /*0550*/  DSETP.NAN.AND P1, PT, R12, R12, PT ;  /* 0x0000000c0c00722a */ /* 0x000fdc0003f28000 */
[----:B------:R-:W-:Y:S01]  /*0560*/  @P1 DADD R24, R12, 2 ;  /* 0x400000000c181429 */ /* 0x000fe20000000000 */
[----:B------:R-:W-:Y:S10]  /*0570*/  @P1 BRA `(.L_x_8) ;  /* 0x00000000000c1947 */ /* 0x000ff40003800000 */
[----:B------:R-:W-:-:S14]  /*0580*/  DSETP.NEU.AND P1, PT, |R12|, +INF , PT ;  /* 0x7ff000000c00742a */ /* 0x000fdc0003f2d200 */
[----:B------:R-:W-:Y:S02]  /*0590*/  @!P1 IMAD.MOV.U32 R24, RZ, RZ, 0x0 ;  /* 0x00000000ff189424 */ /* 0x000fe400078e00ff */
[----:B------:R-:W-:-:S07]  /*05a0*/  @!P1 IMAD.MOV.U32 R25, RZ, RZ, 0x7ff00000 ;  /* 0x7ff00000ff199424 */ /* 0x000fce00078e00ff */
.L_x_8:
[----:B------:R-:W-:Y:S05]  /*05b0*/  BSYNC.RECONVERGENT B1 ;  /* 0x0000000000017941 */ /* 0x000fea0003800200 */
.L_x_7:
[----:B------:R-:W-:Y:S01]  /*05c0*/  FSEL R4, R24, RZ, P0 ;  /* 0x000000ff18047208 */ /* 0x000fe20000000000 */
[----:B------:R-:W-:Y:S01]  /*05d0*/  BSSY.RECONVERGENT B1, `(.L_x_9) ;  /* 0x0000006000017945 */ /* 0x000fe20003800200 */
[----:B------:R-:W-:-:S06]  /*05e0*/  FSEL R5, R25, 1.875, P0 ;  /* 0x3ff0000019057808 */ /* 0x000fcc0000000000 */
[----:B------:R-:W-:Y:S01]  /*05f0*/  DADD R10, R10, R4 ;  /* 0x000000000a0a7229 */ /* 0x000fe20000000004 */
[----:B------:R-:W-:Y:S01]  /*0600*/  IMAD.MOV.U32 R5, RZ, RZ, 0x40000000 ;  /* 0x40000000ff057424 */ /* 0x000fe200078e00ff */
[----:B------:R-:W-:-:S09]  /*0610*/  MOV R4, 0x630 ;  /* 0x0000063000047802 */ /* 0x000fd20000000f00 */
[----:B------:R-:W-:Y:S05]  /*0620*/  CALL.REL.NOINC `($_Z20generate_data_kernelPdS_S_S_S_idii$__internal_accurate_pow) ;  /* 0x0000002000987944 */ /* 0x000fea0003c00000 */
[----:B------:R-:W-:Y:S05]  /*0630*/  BSYNC.RECONVERGENT B1 ;  /* 0x0000000000017941 */ /* 0x000fea0003800200 */
.L_x_9:
[C---:B------:R-:W-:Y:S01]  /*0640*/  DADD R4, R2.reuse, 2 ;  /* 0x4000000002047429 */ /* 0x040fe20000000000 */
[----:B------:R-:W-:Y:S01]  /*0650*/  BSSY.RECONVERGENT B1, `(.L_x_10) ;  /* 0x000000e000017945 */ /* 0x000fe20003800200 */
[C---:B------:R-:W-:Y:S02]  /*0660*/  DSETP.NEU.AND P1, PT, R2.reuse, RZ, PT ;  /* 0x000000ff0200722a */ /* 0x040fe40003f2d000 */
[----:B------:R-:W-:-:S04]  /*0670*/  DSETP.NEU.AND P0, PT, R2, 1, PT ;  /* 0x3ff000000200742a */ /* 0x000fc80003f0d000 */
[----:B------:R-:W-:Y:S02]  /*0680*/  FSEL R24, R24, RZ, P1 ;  /* 0x000000ff18187208 */ /* 0x000fe40000800000 */
[----:B------:R-:W-:Y:S02]  /*0690*/  LOP3.LUT R4, R5, 0x7ff00000, RZ, 0xc0, !PT ;  /* 0x7ff0000005047812 */ /* 0x000fe400078ec0ff */
[----:B------:R-:W-:Y:S02]  /*06a0*/  FSEL R25, R25, RZ, P1 ;  /* 0x000000ff19197208 */ /* 0x000fe40000800000 */
[----:B------:R-:W-:-:S13]  /*06b0*/  ISETP.NE.AND P2, PT, R4, 0x7ff00000, PT ;  /* 0x7ff000000400780c */ /* 0x000fda0003f45270 */
[----:B------:R-:W-:Y:S05]  /*06c0*/  @P2 BRA `(.L_x_11) ;  /* 0x0000000000182947 */ /* 0x000fea0003800000 */
[----:B------:R-:W-:-:S14]  /*06d0*/  DSETP.NAN.AND P1, PT, R2, R2, PT ;  /* 0x000000020200722a */ /* 0x000fdc0003f28000 */
[----:B------:R-:W-:Y:S01]  /*06e0*/  @P1 DADD R24, R2, 2 ;  /* 0x4000000002181429 */ /* 0x000fe20000000000 */
[----:B------:R-:W-:Y:S10]  /*06f0*/  @P1 BRA `(.L_x_11) ;  /* 0x00000000000c1947 */ /* 0x000ff40003800000 */
[----:B------:R-:W-:-:S14]  /*0700*/  DSETP.NEU.AND P1, PT, |R2|, +INF , PT ;  /* 0x7ff000000200742a */ /* 0x000fdc0003f2d200 */
[----:B------:R-:W-:Y:S02]  /*0710*/  @!P1 IMAD.MOV.U32 R24, RZ, RZ, 0x0 ;  /* 0x00000000ff189424 */ /* 0x000fe400078e00ff */
[----:B------:R-:W-:-:S07]  /*0720*/  @!P1 IMAD.MOV.U32 R25, RZ, RZ, 0x7ff00000 ;  /* 0x7ff00000ff199424 */ /* 0x000fce00078e00ff */
.L_x_11:
[----:B------:R-:W-:Y:S05]  /*0730*/  BSYNC.RECONVERGENT B1 ;  /* 0x0000000000017941 */ /* 0x000fea0003800200 */
.L_x_10:
[----:B------:R-:W-:Y:S01]  /*0740*/  FSEL R4, R24, RZ, P0 ;  /* 0x000000ff18047208 */ /* 0x000fe20000000000 */
[----:B------:R-:W-:Y:S01]  /*0750*/  BSSY.RECONVERGENT B1, `(.L_x_12) ;  /* 0x0000008000017945 */ /* 0x000fe20003800200 */
[----:B------:R-:W-:Y:S01]  /*0760*/  FSEL R5, R25, 1.875, P0 ;  /* 0x3ff0000019057808 */ /* 0x000fe20000000000 */
[----:B------:R-:W-:Y:S02]  /*0770*/  IMAD.MOV.U32 R34, RZ, RZ, -0x66666666 ;  /* 0x9999999aff227424 */ /* 0x000fe400078e00ff */
[----:B------:R-:W-:-:S03]  /*0780*/  IMAD.MOV.U32 R35, RZ, RZ, 0x3fb99999 ;  /* 0x3fb99999ff237424 */ /* 0x000fc600078e00ff */
[----:B------:R-:W-:Y:S01]  /*0790*/  DADD R10, R10, R4 ;  /* 0x000000000a0a7229 */ /* 0x000fe20000000004 */
[----:B------:R-:W-:Y:S01]  /*07a0*/  IMAD.MOV.U32 R5, RZ, RZ, 0x40000000 ;  /* 0x40000000ff057424 */ /* 0x000fe200078e00ff */
[----:B------:R-:W-:-:S09]  /*07b0*/  MOV R4, 0x7d0 ;  /* 0x000007d000047802 */ /* 0x000fd20000000f00 */
[----:B------:R-:W-:Y:S05]  /*07c0*/  CALL.REL.NOINC `($_Z20generate_data_kernelPdS_S_S_S_idii$__internal_accurate_pow) ;  /* 0x0000002000307944 */ /* 0x000fea0003c00000 */
[----:B------:R-:W-:Y:S05]  /*07d0*/  BSYNC.RECONVERGENT B1 ;  /* 0x0000000000017941 */ /* 0x000fea0003800200 */
.L_x_12:
[----:B------:R-:W-:Y:S01]  /*07e0*/  DADD R10, R10, R24 ;  /* 0x000000000a0a7229 */ /* 0x000fe20000000018 */
[----:B------:R-:W-:Y:S07]  /*07f0*/  BSSY.RECONVERGENT B1, `(.L_x_13) ;  /* 0x000000c000017945 */ /* 0x000fee0003800200 */
[----:B------:R-:W-:-:S14]  /*0800*/  DSETP.NEU.AND P0, PT, R10, RZ, PT ;  /* 0x000000ff0a00722a */ /* 0x000fdc0003f0d000 */
[----:B------:R-:W-:Y:S02]  /*0810*/  @!P0 IMAD.MOV.U32 R24, RZ, RZ, 0x0 ;  /* 0x00000000ff188424 */ /* 0x000fe400078e00ff */
[----:B------:R-:W-:Y:S01]  /*0820*/  @!P0 IMAD.MOV.U32 R25, RZ, RZ, 0x7ff00000 ;  /* 0x7ff00000ff198424 */ /* 0x000fe200078e00ff */
[----:B------:R-:W-:Y:S06]  /*0830*/  @!P0 BRA `(.L_x_14) ;  /* 0x00000000001c8947 */ /* 0x000fec0003800000 */
[----:B------:R-:W-:Y:S01]  /*0840*/  DADD R34, -RZ, |R10| ;  /* 0x00000000ff227229 */ /* 0x000fe2000000050a */
[----:B------:R-:W-:Y:S01]  /*0850*/  ISETP.GE.AND P0, PT, R11, RZ, PT ;  /* 0x000000ff0b00720c */ /* 0x000fe20003f06270 */
[----:B------:R-:W-:Y:S01]  /*0860*/  IMAD.MOV.U32 R5, RZ, RZ, -0x40080000 ;  /* 0xbff80000ff057424 */ /* 0x000fe200078e00ff */
[----:B------:R-:W-:-:S11]  /*0870*/  MOV R4, 0x890 ;  /* 0x0000089000047802 */ /* 0x000fd60000000f00 */
[----:B------:R-:W-:Y:S05]  /*0880*/  CALL.REL.NOINC `($_Z20generate_data_kernelPdS_S_S_S_idii$__internal_accurate_pow) ;  /* 0x0000002000007944 */ /* 0x000fea0003c00000 */
[----:B------:R-:W-:Y:S02]  /*0890*/  FSEL R24, R24, RZ, P0 ;  /* 0x000000ff18187208 */ /* 0x000fe40000000000 */
[----:B------:R-:W-:-:S07]  /*08a0*/  FSEL R25, R25, -QNAN , P0 ;  /* 0xfff8000019197808 */ /* 0x000fce0000000000 */
.L_x_14:
[----:B------:R-:W-:Y:S05]  /*08b0*/  BSYNC.RECONVERGENT B1 ;  /* 0x0000000000017941 */ /* 0x000fea0003800200 */
.L_x_13:
[----:B------:R-:W-:Y:S01]  /*08c0*/  DADD R4, R10, -1.5 ;  /* 0xbff800000a047429 */ /* 0x000fe20000000000 */
[----:B------:R-:W-:Y:S09]  /*08d0*/  BSSY.RECONVERGENT B1, `(.L_x_15) ;  /* 0x0000009000017945 */ /* 0x000ff20003800200 */
[----:B------:R-:W-:-:S04]  /*08e0*/  LOP3.LUT R4, R5, 0x7ff00000, RZ, 0xc0, !PT ;  /* 0x7ff0000005047812 */ /* 0x000fc800078ec0ff */
[----:B------:R-:W-:-:S13]  /*08f0*/  ISETP.NE.AND P0, PT, R4, 0x7ff00000, PT ;  /* 0x7ff000000400780c */ /* 0x000fda0003f05270 */
[----:B------:R-:W-:Y:S05]  /*0900*/  @P0 BRA `(.L_x_16) ;  /* 0x0000000000140947 */ /* 0x000fea0003800000 */
[----:B------:R-:W-:-:S14]  /*0910*/  DSETP.NAN.AND P0, PT, R10, R10, PT ;  /* 0x0000000a0a00722a */ /* 0x000fdc0003f08000 */
[----:B------:R-:W-:Y:S01]  /*0920*/  @P0 DADD R24, R10, -1.5 ;  /* 0xbff800000a180429 */ /* 0x000fe20000000000 */
[----:B------:R-:W-:Y:S10]  /*0930*/  @P0 BRA `(.L_x_16) ;  /* 0x0000000000080947 */ /* 0x000ff40003800000 */
[----:B------:R-:W-:-:S14]  /*0940*/  DSETP.NEU.AND P0, PT, |R10|, +INF , PT ;  /* 0x7ff000000a00742a */ /* 0x000fdc0003f0d200 */
[----:B------:R-:W-:-:S07]  /*0950*/  @!P0 CS2R R24, SRZ ;  /* 0x0000000000188805 */ /* 0x000fce000001ff00 */
.L_x_16:
[----:B------:R-:W-:Y:S05]  /*0960*/  BSYNC.RECONVERGENT B1 ;  /* 0x0000000000017941 */ /* 0x000fea0003800200 */
.L_x_15:
[----:B------:R-:W-:-:S06]  /*0970*/  UIMAD.WIDE.U32 UR6, UR5, 0x8, UR14 ;  /* 0x00000008050678a5 */ /* 0x000fcc000f8e000e */
[----:B------:R-:W-:Y:S02]  /*0980*/  IMAD.U32 R18, RZ, RZ, UR6 ;  /* 0x00000006ff127e24 */ /* 0x000fe4000f8e00ff */
[----:B------:R-:W-:-:S06]  /*0990*/  IMAD.U32 R19, RZ, RZ, UR7 ;  /* 0x00000007ff137e24 */ /* 0x000fcc000f8e00ff */
[----:B------:R-:W2:Y:S01]  /*09a0*/  LDG.E.64 R18, desc[UR8][R18.64] ;  /* 0x0000000812127981 */ /* 0x000ea2000c1e1b00 */
[----:B------:R-:W-:Y:S01]  /*09b0*/  DSETP.NEU.AND P0, PT, R10, 1, PT ;  /* 0x3ff000000a00742a */ /* 0x000fe20003f0d000 */
[----:B------:R-:W-:Y:S01]  /*09c0*/  IMAD.MOV.U32 R4, RZ, RZ, 0x1 ;  /* 0x00000001ff047424 */ /* 0x000fe200078e00ff */
[----:B------:R-:W-:Y:S04]  /*09d0*/  BSSY.RECONVERGENT B1, `(.L_x_17) ;  /* 0x0000019000017945 */ /* 0x000fe80003800200 */
[----:B------:R-:W-:Y:S02]  /*09e0*/  FSEL R21, R25, 1.875, P0 ;  /* 0x3ff0000019157808 */ /* 0x000fe40000000000 */
[----:B------:R-:W-:Y:S02]  /*09f0*/  FSEL R20, R24, RZ, P0 ;  /* 0x000000ff18147208 */ /* 0x000fe40000000000 */
[----:B------:R-:W0:Y:S04]  /*0a00*/  MUFU.RCP64H R5, R21 ;  /* 0x0000001500057308 */ /* 0x000e280000001800 */
[----:B0-----:R-:W-:-:S08]  /*0a10*/  DFMA R10, -R20, R4, 1 ;  /* 0x3ff00000140a742b */ /* 0x001fd00000000104 */
[----:B------:R-:W-:-:S08]  /*0a20*/  DFMA R10, R10, R10, R10 ;  /* 0x0000000a0a0a722b */ /* 0x000fd0000000000a */
[----:B------:R-:W-:-:S08]  /*0a30*/  DFMA R10, R4, R10, R4 ;  /* 0x0000000a040a722b */ /* 0x000fd00000000004 */
[----:B------:R-:W-:-:S08]  /*0a40*/  DFMA R4, -R20, R10, 1 ;  /* 0x3ff000001404742b */ /* 0x000fd0000000010a */
[----:B------:R-:W-:Y:S02]  /*0a50*/  DFMA R4, R10, R4, R10 ;  /* 0x000000040a04722b */ /* 0x000fe4000000000a */
[----:B--2---:R-:W-:-:S08]  /*0a60*/  DMUL R22, R14, R18 ;  /* 0x000000120e167228 */ /* 0x004fd00000000000 */
[----:B------:R-:W-:Y:S02]  /*0a70*/  DMUL R10, R22, R4 ;  /* 0x00000004160a7228 */ /* 0x000fe40000000000 */
[----:B------:R-:W-:-:S06]  /*0a80*/  FSETP.GEU.AND P1, PT, |R23|, 6.5827683646048100446e-37, PT ;  /* 0x036000001700780b */ /* 0x000fcc0003f2e200 */
[----:B------:R-:W-:-:S08]  /*0a90*/  DFMA R14, -R20, R10, R22 ;  /* 0x0000000a140e722b */ /* 0x000fd00000000116 */
[----:B------:R-:W-:-:S10]  /*0aa0*/  DFMA R4, R4, R14, R10 ;  /* 0x0000000e0404722b */ /* 0x000fd4000000000a */
[----:B------:R-:W-:-:S05]  /*0ab0*/  FFMA R10, RZ, R21, R5 ;  /* 0x00000015ff0a7223 */ /* 0x000fca0000000005 */
[----:B------:R-:W-:-:S13]  /*0ac0*/  FSETP.GT.AND P0, PT, |R10|, 1.469367938527859385e-39, PT ;  /* 0x001000000a00780b */ /* 0x000fda0003f04200 */
[----:B------:R-:W-:Y:S05]  /*0ad0*/  @P0 BRA P1, `(.L_x_18) ;  /* 0x0000000000200947 */ /* 0x000fea0000800000 */
[----:B------:R-:W-:Y:S01]  /*0ae0*/  IMAD.MOV.U32 R10, RZ, RZ, R22 ;  /* 0x000000ffff0a7224 */ /* 0x000fe200078e0016 */
[----:B------:R-:W-:Y:S01]  /*0af0*/  MOV R4, 0xb40 ;  /* 0x00000b4000047802 */ /* 0x000fe20000000f00 */
[----:B------:R-:W-:Y:S02]  /*0b00*/  IMAD.MOV.U32 R11, RZ, RZ, R23 ;  /* 0x000000ffff0b7224 */ /* 0x000fe400078e0017 */
[----:B------:R-:W-:Y:S02]  /*0b10*/  IMAD.MOV.U32 R24, RZ, RZ, R20 ;  /* 0x000000ffff187224 */ /* 0x000fe400078e0014 */
[----:B------:R-:W-:-:S07]  /*0b20*/  IMAD.MOV.U32 R25, RZ, RZ, R21 ;  /* 0x000000ffff197224 */ /* 0x000fce00078e0015 */
[----:B------:R-:W-:Y:S05]  /*0b30*/  CALL.REL.NOINC `($__internal_0_$__cuda_sm20_div_rn_f64_full) ;  /* 0x0000001400e47944 */ /* 0x000fea0003c00000 */
[----:B------:R-:W-:Y:S02]  /*0b40*/  IMAD.MOV.U32 R4, RZ, RZ, R10 ;  /* 0x000000ffff047224 */ /* 0x000fe400078e000a */
[----:B------:R-:W-:-:S07]  /*0b50*/  IMAD.MOV.U32 R5, RZ, RZ, R11 ;  /* 0x000000ffff057224 */ /* 0x000fce00078e000b */
.L_x_18:
[----:B------:R-:W-:Y:S05]  /*0b60*/  BSYNC.RECONVERGENT B1 ;  /* 0x0000000000017941 */ /* 0x000fea0003800200 */
.L_x_17:
[----:B------:R-:W0:Y:S01]  /*0b70*/  MUFU.RCP64H R11, R21 ;  /* 0x00000015000b7308 */ /* 0x000e220000001800 */
[----:B------:R-:W-:Y:S01]  /*0b80*/  IMAD.MOV.U32 R10, RZ, RZ, 0x1 ;  /* 0x00000001ff0a7424 */ /* 0x000fe200078e00ff */
[----:B------:R-:W-:Y:S01]  /*0b90*/  BSSY.RECONVERGENT B1, `(.L_x_19) ;  /* 0x0000015000017945 */ /* 0x000fe20003800200 */
[----:B------:R-:W-:-:S04]  /*0ba0*/  DADD R16, R16, R4 ;  /* 0x0000000010107229 */ /* 0x000fc80000000004 */
[----:B0-----:R-:W-:-:S08]  /*0bb0*/  DFMA R14, -R20, R10, 1 ;  /* 0x3ff00000140e742b */ /* 0x001fd0000000010a */
[----:B------:R-:W-:-:S08]  /*0bc0*/  DFMA R14, R14, R14, R14 ;  /* 0x0000000e0e0e722b */ /* 0x000fd0000000000e */
[----:B------:R-:W-:Y:S02]  /*0bd0*/  DFMA R10, R10, R14, R10 ;  /* 0x0000000e0a0a722b */ /* 0x000fe4000000000a */
[----:B------:R-:W-:-:S06]  /*0be0*/  DMUL R14, R12, R18 ;  /* 0x000000120c0e7228 */ /* 0x000fcc0000000000 */
[----:B------:R-:W-:-:S04]  /*0bf0*/  DFMA R22, -R20, R10, 1 ;  /* 0x3ff000001416742b */ /* 0x000fc8000000010a */
[----:B------:R-:W-:-:S04]  /*0c00*/  FSETP.GEU.AND P1, PT, |R15|, 6.5827683646048100446e-37, PT ;  /* 0x036000000f00780b */ /* 0x000fc80003f2e200 */
[----:B------:R-:W-:-:S08]  /*0c10*/  DFMA R22, R10, R22, R10 ;  /* 0x000000160a16722b */ /* 0x000fd0000000000a */
[----:B------:R-:W-:-:S08]  /*0c20*/  DMUL R10, R22, R14 ;  /* 0x0000000e160a7228 */ /* 0x000fd00000000000 */
        /* <DEDUP_REMOVED lines=11> */
.L_x_20:
[----:B------:R-:W-:Y:S05]  /*0ce0*/  BSYNC.RECONVERGENT B1 ;  /* 0x0000000000017941 */ /* 0x000fea0003800200 */
.L_x_19:
[----:B------:R-:W0:Y:S01]  /*0cf0*/  MUFU.RCP64H R5, R21 ;  /* 0x0000001500057308 */ /* 0x000e220000001800 */
[----:B------:R-:W-:Y:S01]  /*0d00*/  IMAD.MOV.U32 R4, RZ, RZ, 0x1 ;  /* 0x00000001ff047424 */ /* 0x000fe200078e00ff */
[----:B------:R-:W-:Y:S01]  /*0d10*/  DMUL R18, R2, R18 ;  /* 0x0000001202127228 */ /* 0x000fe20000000000 */
[----:B------:R-:W-:Y:S01]  /*0d20*/  BSSY.RECONVERGENT B1, `(.L_x_21) ;  /* 0x0000016000017945 */ /* 0x000fe20003800200 */
[----:B------:R-:W-:-:S08]  /*0d30*/  DADD R8, R8, R10 ;  /* 0x0000000008087229 */ /* 0x000fd0000000000a */
[----:B------:R-:W-:Y:S01]  /*0d40*/  FSETP.GEU.AND P1, PT, |R19|, 6.5827683646048100446e-37, PT ;  /* 0x036000001300780b */ /* 0x000fe20003f2e200 */
[----:B0-----:R-:W-:-:S08]  /*0d50*/  DFMA R12, -R20, R4, 1 ;  /* 0x3ff00000140c742b */ /* 0x001fd00000000104 */
[----:B------:R-:W-:-:S08]  /*0d60*/  DFMA R12, R12, R12, R12 ;  /* 0x0000000c0c0c722b */ /* 0x000fd0000000000c */
[----:B------:R-:W-:-:S08]  /*0d70*/  DFMA R12, R4, R12, R4 ;  /* 0x0000000c040c722b */ /* 0x000fd00000000004 */
[----:B------:R-:W-:-:S08]  /*0d80*/  DFMA R4, -R20, R12, 1 ;  /* 0x3ff000001404742b */ /* 0x000fd0000000010c */
        /* <DEDUP_REMOVED lines=15> */
.L_x_22:
[----:B------:R-:W-:Y:S05]  /*0e80*/  BSYNC.RECONVERGENT B1 ;  /* 0x0000000000017941 */ /* 0x000fea0003800200 */
.L_x_21:
[----:B------:R-:W-:-:S11]  /*0e90*/  DADD R6, R6, R2 ;  /* 0x0000000006067229 */ /* 0x000fd60000000002 */
.L_x_2:
[----:B012---:R-:W-:Y:S05]  /*0ea0*/  BSYNC.RECONVERGENT B0 ;  /* 0x0000000000007941 */ /* 0x007fea0003800200 */
.L_x_1:
[----:B------:R-:W-:-:S04]  /*0eb0*/  UIADD3 UR5, UPT, UPT, UR5, 0x1, URZ ;  /* 0x0000000105057890 */ /* 0x000fc8000fffe0ff */
[----:B------:R-:W-:-:S09]  /*0ec0*/  UISETP.NE.AND UP0, UPT, UR5, UR20, UPT ;  /* 0x000000140500728c */ /* 0x000fd2000bf05270 */
[----:B------:R-:W-:Y:S05]  /*0ed0*/  BRA.U UP0, `(.L_x_23) ;  /* 0xfffffff100a47547 */ /* 0x000fea000b83ffff */
.L_x_0:
[----:B------:R-:W0:Y:S01]  /*0ee0*/  LDC.64 R22, c[0x0][0x398] ;  /* 0x0000e600ff167b82 */ /* 0x000e220000000a00 */
[----:B------:R-:W-:Y:S01]  /*0ef0*/  IMAD R3, R0, 0x3, RZ ;  /* 0x0000000300037824 */ /* 0x000fe200078e02ff */
[----:B------:R-:W-:Y:S02]  /*0f00*/  DMUL R16, R16, UR10 ;  /* 0x0000000a10107c28 */ /* 0x000fe40008000000 */
[----:B------:R-:W-:Y:S02]  /*0f10*/  DMUL R8, R8, UR10 ;  /* 0x0000000a08087c28 */ /* 0x000fe40008000000 */
[----:B------:R-:W-:Y:S02]  /*0f20*/  DMUL R6, R6, UR10 ;  /* 0x0000000a06067c28 */ /* 0x000fe40008000000 */
[----:B------:R-:W1:Y:S01]  /*0f30*/  LDC R2, c[0x0][0x3a8] ;  /* 0x0000ea00ff027b82 */ /* 0x000e620000000800 */
[----:B0-----:R-:W-:-:S05]  /*0f40*/  IMAD.WIDE R22, R3, 0x8, R22 ;  /* 0x0000000803167825 */ /* 0x001fca00078e0216 */
[----:B------:R0:W-:Y:S01]  /*0f50*/  STG.E.64 desc[UR8][R22.64], R16 ;  /* 0x0000001016007986 */ /* 0x0001e2000c101b08 */
[----:B-1----:R-:W-:-:S03]  /*0f60*/  ISETP.GE.AND P0, PT, R2, 0x2, PT ;  /* 0x000000020200780c */ /* 0x002fc60003f06270 */
[----:B------:R0:W-:Y:S04]  /*0f70*/  STG.E.64 desc[UR8][R22.64+0x8], R8 ;  /* 0x0000080816007986 */ /* 0x0001e8000c101b08 */
[----:B------:R0:W-:Y:S01]  /*0f80*/  STG.E.64 desc[UR8][R22.64+0x10], R6 ;  /* 0x0000100616007986 */ /* 0x0001e2000c101b08 */
[----:B------:R-:W-:Y:S06]  /*0f90*/  BAR.SYNC.DEFER_BLOCKING 0x0 ;  /* 0x0000000000007b1d */ /* 0x000fec0000010000 */
[----:B------:R-:W-:Y:S05]  /*0fa0*/  @!P0 EXIT ;  /* 0x000000000000894d */ /* 0x000fea0003800000 */
[----:B------:R-:W1:Y:S01]  /*0fb0*/  LDC.64 R20, c[0x0][0x388] ;  /* 0x0000e200ff147b82 */ /* 0x000e620000000a00 */
[----:B------:R-:W-:Y:S01]  /*0fc0*/  IMAD.MOV R2, RZ, RZ, -R0 ;  /* 0x000000ffff027224 */ /* 0x000fe200078e0a00 */
[----:B------:R-:W-:-:S06]  /*0fd0*/  UMOV UR7, 0x1 ;  /* 0x0000000100077882 */ /* 0x000fcc0000000000 */
[----:B------:R-:W2:Y:S01]  /*0fe0*/  LDC.64 R18, c[0x0][0x380] ;  /* 0x0000e000ff127b82 */ /* 0x000ea20000000a00 */
[----:B-1----:R-:W-:-:S04]  /*0ff0*/  IMAD.WIDE R20, R3, 0x8, R20 ;  /* 0x0000000803147825 */ /* 0x002fc800078e0214 */
[----:B--2---:R-:W-:-:S07]  /*1000*/  IMAD.WIDE R18, R3, 0x8, R18 ;  /* 0x0000000803127825 */ /* 0x004fce00078e0212 */
.L_x_48:
[----:B0--3--:R-:W2:Y:S01]  /*1010*/  LDG.E.64 R6, desc[UR8][R22.64] ;  /* 0x0000000816067981 */ /* 0x009ea2000c1e1b00 */
[----:B------:R-:W2:Y:S01]  /*1020*/  LDCU.64 UR12, c[0x0][0x3b0] ;  /* 0x00007600ff0c77ac */ /* 0x000ea20008000a00 */
[----:B------:R-:W0:Y:S02]  /*1030*/  LDC.64 R12, c[0x0][0x3a0] ;  /* 0x0000e800ff0c7b82 */ /* 0x000e240000000a00 */
[----:B------:R-:W3:Y:S01]  /*1040*/  LDG.E.64 R4, desc[UR8][R20.64] ;  /* 0x0000000814047981 */ /* 0x000ee2000c1e1b00 */
[----:B------:R-:W1:Y:S01]  /*1050*/  LDCU UR6, c[0x0][0x3bc] ;  /* 0x00007780ff0677ac */ /* 0x000e620008000800 */
[----:B--2---:R-:W-:-:S08]  /*1060*/  DMUL R6, R6, UR12 ;  /* 0x0000000c06067c28 */ /* 0x004fd00008000000 */
[----:B---3--:R-:W-:Y:S02]  /*1070*/  DFMA R4, R6, 0.5, R4 ;  /* 0x3fe000000604782b */ /* 0x008fe40000000004 */
[----:B------:R-:W2:Y:S05]  /*1080*/  LDG.E.64 R6, desc[UR8][R20.64+0x8] ;  /* 0x0000080814067981 */ /* 0x000eaa000c1e1b00 */
[----:B------:R3:W-:Y:S04]  /*1090*/  STG.E.64 desc[UR8][R20.64], R4 ;  /* 0x0000000414007986 */ /* 0x0007e8000c101b08 */
[----:B------:R-:W4:Y:S02]  /*10a0*/  LDG.E.64 R8, desc[UR8][R22.64+0x8] ;  /* 0x0000080816087981 */ /* 0x000f24000c1e1b00 */
[----:B----4-:R-:W-:-:S08]  /*10b0*/  DMUL R8, R8, UR12 ;  /* 0x0000000c08087c28 */ /* 0x010fd00008000000 */
[----:B--2---:R-:W-:Y:S02]  /*10c0*/  DFMA R6, R8, 0.5, R6 ;  /* 0x3fe000000806782b */ /* 0x004fe40000000006 */
[----:B------:R-:W2:Y:S05]  /*10d0*/  LDG.E.64 R8, desc[UR8][R20.64+0x10] ;  /* 0x0000100814087981 */ /* 0x000eaa000c1e1b00 */
[----:B------:R4:W-:Y:S04]  /*10e0*/  STG.E.64 desc[UR8][R20.64+0x8], R6 ;  /* 0x0000080614007986 */ /* 0x0009e8000c101b08 */
[----:B------:R-:W5:Y:S02]  /*10f0*/  LDG.E.64 R10, desc[UR8][R22.64+0x10] ;  /* 0x00001008160a7981 */ /* 0x000f64000c1e1b00 */
[----:B-----5:R-:W-:-:S08]  /*1100*/  DMUL R10, R10, UR12 ;  /* 0x0000000c0a0a7c28 */ /* 0x020fd00008000000 */
[----:B--2---:R-:W-:-:S07]  /*1110*/  DFMA R8, R10, 0.5, R8 ;  /* 0x3fe000000a08782b */ /* 0x004fce0000000008 */
[----:B------:R2:W-:Y:S01]  /*1120*/  STG.E.64 desc[UR8][R20.64+0x10], R8 ;  /* 0x0000100814007986 */ /* 0x0005e2000c101b08 */
[----:B------:R-:W-:Y:S06]  /*1130*/  BAR.SYNC.DEFER_BLOCKING 0x0 ;  /* 0x0000000000007b1d */ /* 0x000fec0000010000 */
[----:B---3--:R-:W3:Y:S04]  /*1140*/  LDG.E.64 R4, desc[UR8][R18.64] ;  /* 0x0000000812047981 */ /* 0x008ee8000c1e1b00 */
[----:B------:R-:W3:Y:S02]  /*1150*/  LDG.E.64 R10, desc[UR8][R20.64] ;  /* 0x00000008140a7981 */ /* 0x000ee4000c1e1b00 */
[----:B---3--:R-:W-:-:S02]  /*1160*/  DFMA R4, R10, UR12, R4 ;  /* 0x0000000c0a047c2b */ /* 0x008fc40008000004 */
[----:B------:R-:W3:Y:S05]  /*1170*/  LDG.E.64 R10, desc[UR8][R18.64+0x8] ;  /* 0x00000808120a7981 */ /* 0x000eea000c1e1b00 */
[----:B------:R-:W-:Y:S04]  /*1180*/  STG.E.64 desc[UR8][R18.64], R4 ;  /* 0x0000000412007986 */ /* 0x000fe8000c101b08 */
[----:B----4-:R-:W3:Y:S01]  /*1190*/  LDG.E.64 R6, desc[UR8][R20.64+0x8] ;  /* 0x0000080814067981 */ /* 0x010ee2000c1e1b00 */
[----:B-1----:R-:W-:Y:S01]  /*11a0*/  UIMAD UR5, UR7, UR6, URZ ;  /* 0x00000006070572a4 */ /* 0x002fe2000f8e02ff */
[----:B---3--:R-:W-:-:S02]  /*11b0*/  DFMA R6, R6, UR12, R10 ;  /* 0x0000000c06067c2b */ /* 0x008fc4000800000a */
[----:B------:R-:W3:Y:S05]  /*11c0*/  LDG.E.64 R10, desc[UR8][R18.64+0x10] ;  /* 0x00001008120a7981 */ /* 0x000eea000c1e1b00 */
[----:B------:R1:W-:Y:S04]  /*11d0*/  STG.E.64 desc[UR8][R18.64+0x8], R6 ;  /* 0x0000080612007986 */ /* 0x0003e8000c101b08 */
[----:B--2---:R-:W3:Y:S01]  /*11e0*/  LDG.E.64 R8, desc[UR8][R20.64+0x10] ;  /* 0x0000100814087981 */ /* 0x004ee2000c1e1b00 */
[----:B------:R-:W-:-:S04]  /*11f0*/  IMAD.U32 R0, RZ, RZ, UR5 ;  /* 0x00000005ff007e24 */ /* 0x000fc8000f8e00ff */
[----:B------:R-:W-:-:S04]  /*1200*/  IMAD R0, R0, 0x3, R3 ;  /* 0x0000000300007824 */ /* 0x000fc800078e0203 */
[----:B------:R-:W-:Y:S01]  /*1210*/  VIADD R15, R0, UR6 ;  /* 0x00000006000f7c36 */ /* 0x000fe20008000000 */
[----:B---3--:R-:W-:-:S03]  /*1220*/  DFMA R8, R8, UR12, R10 ;  /* 0x0000000c08087c2b */ /* 0x008fc6000800000a */
[----:B0-----:R-:W-:-:S04]  /*1230*/  IMAD.WIDE R10, R15, 0x8, R12 ;  /* 0x000000080f0a7825 */ /* 0x001fc800078e020c */
[----:B------:R0:W-:Y:S04]  /*1240*/  STG.E.64 desc[UR8][R18.64+0x10], R8 ;  /* 0x0000100812007986 */ /* 0x0001e8000c101b08 */
[----:B------:R0:W-:Y:S04]  /*1250*/  STG.E.64 desc[UR8][R10.64], R4 ;  /* 0x000000040a007986 */ /* 0x0001e8000c101b08 */
[----:B-1----:R-:W2:Y:S04]  /*1260*/  LDG.E.64 R6, desc[UR8][R18.64+0x8] ;  /* 0x0000080812067981 */ /* 0x002ea8000c1e1b00 */
[----:B--2---:R0:W-:Y:S04]  /*1270*/  STG.E.64 desc[UR8][R10.64+0x8], R6 ;  /* 0x000008060a007986 */ /* 0x0041e8000c101b08 */
[----:B------:R-:W2:Y:S01]  /*1280*/  LDG.E.64 R24, desc[UR8][R18.64+0x10] ;  /* 0x0000100812187981 */ /* 0x000ea2000c1e1b00 */
[----:B------:R-:W-:Y:S01]  /*1290*/  UISETP.GE.AND UP0, UPT, UR6, 0x1, UPT ;  /* 0x000000010600788c */ /* 0x000fe2000bf06270 */
[----:B------:R-:W-:-:S02]  /*12a0*/  CS2R R16, SRZ ;  /* 0x0000000000107805 */ /* 0x000fc4000001ff00 */
[----:B------:R-:W-:Y:S02]  /*12b0*/  CS2R R14, SRZ ;  /* 0x00000000000e7805 */ /* 0x000fe4000001ff00 */
[----:B------:R-:W-:Y:S01]  /*12c0*/  CS2R R12, SRZ ;  /* 0x00000000000c7805 */ /* 0x000fe2000001ff00 */
[----:B--2---:R0:W-:Y:S01]  /*12d0*/  STG.E.64 desc[UR8][R10.64+0x10], R24 ;  /* 0x000010180a007986 */ /* 0x0041e2000c101b08 */
[----:B------:R-:W-:Y:S06]  /*12e0*/  BAR.SYNC.DEFER_BLOCKING 0x0 ;  /* 0x0000000000007b1d */ /* 0x000fec0000010000 */
[----:B------:R-:W-:Y:S05]  /*12f0*/  BRA.U !UP0, `(.L_x_24) ;  /* 0x0000000d08807547 */ /* 0x000fea000b800000 */
[----:B------:R-:W-:Y:S01]  /*1300*/  IMAD.MOV.U32 R0, RZ, RZ, R2 ;  /* 0x000000ffff007224 */ /* 0x000fe200078e0002 */
[----:B------:R-:W-:Y:S02]  /*1310*/  CS2R R12, SRZ ;  /* 0x00000000000c7805 */ /* 0x000fe4000001ff00 */
[----:B------:R-:W-:Y:S02]  /*1320*/  CS2R R14, SRZ ;  /* 0x00000000000e7805 */ /* 0x000fe4000001ff00 */
[----:B------:R-:W-:Y:S01]  /*1330*/  CS2R R16, SRZ ;  /* 0x0000000000107805 */ /* 0x000fe2000001ff00 */
[----:B------:R-:W1:Y:S01]  /*1340*/  LDCU.64 UR20, c[0x0][0x380] ;  /* 0x00007000ff1477ac */ /* 0x000e620008000a00 */
[----:B------:R-:W2:Y:S01]  /*1350*/  LDCU.64 UR14, c[0x0][0x390] ;  /* 0x00007200ff0e77ac */ /* 0x000ea20008000a00 */
[----:B------:R-:W-:Y:S01]  /*1360*/  UIADD3 UR6, UPT, UPT, -UR6, URZ, URZ ;  /* 0x000000ff06067290 */ /* 0x000fe2000fffe1ff */
[----:B------:R-:W-:-:S11]  /*1370*/  UMOV UR5, URZ ;  /* 0x000000ff00057c82 */ /* 0x000fd60008000000 */
.L_x_47:
[----:B------:R-:W-:Y:S01]  /*1380*/  ISETP.NE.AND P0, PT, R0, RZ, PT ;  /* 0x000000ff0000720c */ /* 0x000fe20003f05270 */
[----:B------:R-:W-:Y:S01]  /*1390*/  UIADD3 UR6, UPT, UPT, UR6, 0x1, URZ ;  /* 0x0000000106067890 */ /* 0x000fe2000fffe0ff */
[----:B------:R-:W-:Y:S03]  /*13a0*/  BSSY.RECONVERGENT B0, `(.L_x_25) ;  /* 0x00000d0000007945 */ /* 0x000fe60003800200 */
[----:B------:R-:W-:-:S08]  /*13b0*/  UISETP.NE.AND UP1, UPT, UR6, URZ, UPT ;  /* 0x000000ff0600728c */ /* 0x000fd0000bf25270 */
[----:B------:R-:W-:Y:S05]  /*13c0*/  @!P0 BRA `(.L_x_26) ;  /* 0x0000000c00348947 */ /* 0x000fea0003800000 */
[----:B-1----:R-:W-:Y:S02]  /*13d0*/  UIMAD.WIDE.U32 UR12, UR5, 0x8, UR20 ;  /* 0x00000008050c78a5 */ /* 0x002fe4000f8e0014 */
[----:B0-----:R-:W-:Y:S01]  /*13e0*/  MOV R19, UR21 ;  /* 0x0000001500137c02 */ /* 0x001fe20008000f00 */
[----:B------:R-:W-:-:S03]  /*13f0*/  IMAD.U32 R18, RZ, RZ, UR20 ;  /* 0x00000014ff127e24 */ /* 0x000fc6000f8e00ff */
[----:B------:R-:W-:Y:S02]  /*1400*/  IMAD.U32 R28, RZ, RZ, UR12 ;  /* 0x0000000cff1c7e24 */ /* 0x000fe4000f8e00ff */
[----:B------:R-:W-:Y:S02]  /*1410*/  IMAD.U32 R29, RZ, RZ, UR13 ;  /* 0x0000000dff1d7e24 */ /* 0x000fe4000f8e00ff */
[----:B------:R-:W-:-:S03]  /*1420*/  IMAD.WIDE R18, R3, 0x8, R18 ;  /* 0x0000000803127825 */ /* 0x000fc600078e0212 */
[----:B------:R-:W3:Y:S04]  /*1430*/  LDG.E.64 R10, desc[UR8][R28.64] ;  /* 0x000000081c0a7981 */ /* 0x000ee8000c1e1b00 */
[----:B------:R-:W3:Y:S04]  /*1440*/  LDG.E.64 R4, desc[UR8][R18.64] ;  /* 0x0000000812047981 */ /* 0x000ee8000c1e1b00 */
[----:B------:R-:W4:Y:S04]  /*1450*/  LDG.E.64 R8, desc[UR8][R28.64+0x8] ;  /* 0x000008081c087981 */ /* 0x000f28000c1e1b00 */
[----:B------:R-:W4:Y:S04]  /*1460*/  LDG.E.64 R6, desc[UR8][R18.64+0x8] ;  /* 0x0000080812067981 */ /* 0x000f28000c1e1b00 */
[----:B------:R-:W5:Y:S04]  /*1470*/  LDG.E.64 R24, desc[UR8][R28.64+0x10] ;  /* 0x000010081c187981 */ /* 0x000f68000c1e1b00 */
[----:B------:R-:W5:Y:S01]  /*1480*/  LDG.E.64 R26, desc[UR8][R18.64+0x10] ;  /* 0x00001008121a7981 */ /* 0x000f62000c1e1b00 */
[----:B------:R-:W-:Y:S01]  /*1490*/  BSSY.RECONVERGENT B1, `(.L_x_27) ;  /* 0x0000008000017945 */ /* 0x000fe20003800200 */
[----:B---3--:R-:W-:Y:S01]  /*14a0*/  DADD R10, R10, -R4 ;  /* 0x000000000a0a7229 */ /* 0x008fe20000000804 */
[----:B------:R-:W-:Y:S01]  /*14b0*/  IMAD.MOV.U32 R5, RZ, RZ, 0x40000000 ;  /* 0x40000000ff057424 */ /* 0x000fe200078e00ff */
[----:B------:R-:W-:Y:S01]  /*14c0*/  MOV R4, 0x1510 ;  /* 0x0000151000047802 */ /* 0x000fe20000000f00 */
[----:B----4-:R-:W-:-:S05]  /*14d0*/  DADD R8, R8, -R6 ;  /* 0x0000000008087229 */ /* 0x010fca0000000806 */
[----:B------:R-:W-:Y:S02]  /*14e0*/  DADD R34, -RZ, |R10| ;  /* 0x00000000ff227229 */ /* 0x000fe4000000050a */
[----:B-----5:R-:W-:-:S11]  /*14f0*/  DADD R6, R24, -R26 ;  /* 0x0000000018067229 */ /* 0x020fd6000000081a */
[----:B--2---:R-:W-:Y:S05]  /*1500*/  CALL.REL.NOINC `($_Z20generate_data_kernelPdS_S_S_S_idii$__internal_accurate_pow) ;  /* 0x0000001000e07944 */ /* 0x004fea0003c00000 */
[----:B------:R-:W-:Y:S05]  /*1510*/  BSYNC.RECONVERGENT B1 ;  /* 0x0000000000017941 */ /* 0x000fea0003800200 */
.L_x_27:
[C---:B------:R-:W-:Y:S01]  /*1520*/  DADD R4, R10.reuse, 2 ;  /* 0x400000000a047429 */ /* 0x040fe20000000000 */
[----:B------:R-:W-:Y:S01]  /*1530*/  BSSY.RECONVERGENT B1, `(.L_x_28) ;  /* 0x000000f000017945 */ /* 0x000fe20003800200 */
[----:B------:R-:W-:-:S06]  /*1540*/  DSETP.NEU.AND P0, PT, R10, RZ, PT ;  /* 0x000000ff0a00722a */ /* 0x000fcc0003f0d000 */
[----:B------:R-:W-:Y:S02]  /*1550*/  FSEL R40, R24, RZ, P0 ;  /* 0x000000ff18287208 */ /* 0x000fe40000000000 */
[----:B------:R-:W-:Y:S01]  /*1560*/  LOP3.LUT R26, R5, 0x7ff00000, RZ, 0xc0, !PT ;  /* 0x7ff00000051a7812 */ /* 0x000fe200078ec0ff */
[----:B------:R-:W-:Y:S01]  /*1570*/  DADD R4, -RZ, |R8| ;  /* 0x00000000ff047229 */ /* 0x000fe20000000508 */
[----:B------:R-:W-:Y:S02]  /*1580*/  FSEL R41, R25, RZ, P0 ;  /* 0x000000ff19297208 */ /* 0x000fe40000000000 */
[----:B------:R-:W-:-:S07]  /*1590*/  ISETP.NE.AND P1, PT, R26, 0x7ff00000, PT ;  /* 0x7ff000001a00780c */ /* 0x000fce0003f25270 */
        /* <DEDUP_REMOVED lines=8> */
.L_x_29:
[----:B------:R-:W-:Y:S05]  /*1620*/  BSYNC.RECONVERGENT B1 ;  /* 0x0000000000017941 */ /* 0x000fea0003800200 */
.L_x_28:
[----:B------:R-:W-:Y:S01]  /*1630*/  BSSY.RECONVERGENT B1, `(.L_x_30) ;  /* 0x0000005000017945 */ /* 0x000fe20003800200 */
[----:B------:R-:W-:Y:S01]  /*1640*/  IMAD.MOV.U32 R35, RZ, RZ, R5 ;  /* 0x000000ffff237224 */ /* 0x000fe200078e0005 */
[----:B------:R-:W-:Y:S01]  /*1650*/  MOV R4, 0x1680 ;  /* 0x0000168000047802 */ /* 0x000fe20000000f00 */
[----:B------:R-:W-:-:S07]  /*1660*/  IMAD.MOV.U32 R5, RZ, RZ, 0x40000000 ;  /* 0x40000000ff057424 */ /* 0x000fce00078e00ff */
[----:B------:R-:W-:Y:S05]  /*1670*/  CALL.REL.NOINC `($_Z20generate_data_kernelPdS_S_S_S_idii$__internal_accurate_pow) ;  /* 0x0000001000847944 */ /* 0x000fea0003c00000 */
[----:B------:R-:W-:Y:S05]  /*1680*/  BSYNC.RECONVERGENT B1 ;  /* 0x0000000000017941 */ /* 0x000fea0003800200 */
.L_x_30:
        /* <DEDUP_REMOVED lines=19> */
.L_x_32:
[----:B------:R-:W-:Y:S05]  /*17c0*/  BSYNC.RECONVERGENT B1 ;  /* 0x0000000000017941 */ /* 0x000fea0003800200 */
.L_x_31:
        /* <DEDUP_REMOVED lines=8> */
.L_x_33:
        /* <DEDUP_REMOVED lines=15> */
.L_x_35:
[----:B------:R-:W-:Y:S05]  /*1940*/  BSYNC.RECONVERGENT B1 ;  /* 0x0000000000017941 */ /* 0x000fea0003800200 */
.L_x_34:
        /* <DEDUP_REMOVED lines=10> */
.L_x_36:
        /* <DEDUP_REMOVED lines=13> */
.L_x_38:
[----:B------:R-:W-:Y:S05]  /*1ac0*/  BSYNC.RECONVERGENT B1 ;  /* 0x0000000000017941 */ /* 0x000fea0003800200 */
.L_x_37:
[----:B------:R-:W-:Y:S02]  /*1ad0*/  IMAD.U32 R36, RZ, RZ, UR14 ;  /* 0x0000000eff247e24 */ /* 0x000fe4000f8e00ff */
[----:B------:R-:W-:-:S06]  /*1ae0*/  IMAD.U32 R37, RZ, RZ, UR15 ;  /* 0x0000000fff257e24 */ /* 0x000fcc000f8e00ff */
[----:B------:R-:W5:Y:S01]  /*1af0*/  LDG.E.64 R36, desc[UR8][R36.64] ;  /* 0x0000000824247981 */ /* 0x000f62000c1e1b00 */
[C---:B------:R-:W-:Y:S01]  /*1b00*/  DADD R4, R40.reuse, -1.5 ;  /* 0xbff8000028047429 */ /* 0x040fe20000000000 */
[----:B------:R-:W-:Y:S01]  /*1b10*/  BSSY.RECONVERGENT B1, `(.L_x_39) ;  /* 0x000000a000017945 */ /* 0x000fe20003800200 */
[----:B------:R-:W-:-:S08]  /*1b20*/  DSETP.NEU.AND P1, PT, R40, 1, PT ;  /* 0x3ff000002800742a */ /* 0x000fd00003f2d000 */
        /* <DEDUP_REMOVED lines=8> */
.L_x_40:
[----:B------:R-:W-:Y:S05]  /*1bb0*/  BSYNC.RECONVERGENT B1 ;  /* 0x0000000000017941 */ /* 0x000fea0003800200 */
.L_x_39:
[----:B------:R-:W-:Y:S01]  /*1bc0*/  FSEL R39, R25, 1.875, P1 ;  /* 0x3ff0000019277808 */ /* 0x000fe20000800000 */
[----:B------:R-:W-:Y:S01]  /*1bd0*/  IMAD.MOV.U32 R4, RZ, RZ, 0x1 ;  /* 0x00000001ff047424 */ /* 0x000fe200078e00ff */
[----:B------:R-:W-:Y:S01]  /*1be0*/  FSEL R38, R24, RZ, P1 ;  /* 0x000000ff18267208 */ /* 0x000fe20000800000 */
[----:B-----5:R-:W-:Y:S01]  /*1bf0*/  DMUL R26, R10, R36 ;  /* 0x000000240a1a7228 */ /* 0x020fe20000000000 */
[----:B------:R-:W0:Y:S01]  /*1c00*/  MUFU.RCP64H R5, R39 ;  /* 0x0000002700057308 */ /* 0x000e220000001800 */
[----:B------:R-:W-:Y:S08]  /*1c10*/  BSSY.RECONVERGENT B1, `(.L_x_41) ;  /* 0x0000015000017945 */ /* 0x000ff00003800200 */
        /* <DEDUP_REMOVED lines=20> */
.L_x_42:
[----:B------:R-:W-:Y:S05]  /*1d60*/  BSYNC.RECONVERGENT B1 ;  /* 0x0000000000017941 */ /* 0x000fea0003800200 */
.L_x_41:
        /* <DEDUP_REMOVED lines=18> */
[----:B------:R-:W-:Y:S01]  /*1e90*/  MOV R24, R38 ;  /* 0x0000002600187202 */ /* 0x000fe20000000f00 */
[----:B------:R-:W-:Y:S01]  /*1ea0*/  IMAD.MOV.U32 R11, RZ, RZ, R25 ;  /* 0x000000ffff0b7224 */ /* 0x000fe200078e0019 */
[----:B------:R-:W-:Y:S01]  /*1eb0*/  MOV R4, 0x1ee0 ;  /* 0x00001ee000047802 */ /* 0x000fe20000000f00 */
[----:B------:R-:W-:-:S07]  /*1ec0*/  IMAD.MOV.U32 R25, RZ, RZ, R39 ;  /* 0x000000ffff197224 */ /* 0x000fce00078e0027 */
[----:B------:R-:W-:Y:S05]  /*1ed0*/  CALL.REL.NOINC `($__internal_0_$__cuda_sm20_div_rn_f64_full) ;  /* 0x0000000000fc7944 */ /* 0x000fea0003c00000 */
[----:B------:R-:W-:Y:S02]  /*1ee0*/  IMAD.MOV.U32 R8, RZ, RZ, R10 ;  /* 0x000000ffff087224 */ /* 0x000fe400078e000a */
[----:B------:R-:W-:-:S07]  /*1ef0*/  IMAD.MOV.U32 R9, RZ, RZ, R11 ;  /* 0x000000ffff097224 */ /* 0x000fce00078e000b */
.L_x_44:
[----:B------:R-:W-:Y:S05]  /*1f00*/  BSYNC.RECONVERGENT B1 ;  /* 0x0000000000017941 */ /* 0x000fea0003800200 */
.L_x_43:
        /* <DEDUP_REMOVED lines=19> */
[----:B------:R-:W-:-:S07]  /*2040*/  IMAD.MOV.U32 R25, RZ, RZ, R39 ;  /* 0x000000ffff197224 */ /* 0x000fce00078e0027 */
[----:B------:R-:W-:Y:S05]  /*2050*/  CALL.REL.NOINC `($__internal_0_$__cuda_sm20_div_rn_f64_full) ;  /* 0x00000000009c7944 */ /* 0x000fea0003c00000 */
[----:B------:R-:W-:Y:S02]  /*2060*/  IMAD.MOV.U32 R4, RZ, RZ, R10 ;  /* 0x000000ffff047224 */ /* 0x000fe400078e000a */
[----:B------:R-:W-:-:S07]  /*2070*/  IMAD.MOV.U32 R5, RZ, RZ, R11 ;  /* 0x000000ffff057224 */ /* 0x000fce00078e000b */
.L_x_46:
[----:B------:R-:W-:Y:S05]  /*2080*/  BSYNC.RECONVERGENT B1 ;  /* 0x0000000000017941 */ /* 0x000fea0003800200 */
.L_x_45:
[----:B------:R-:W-:-:S11]  /*2090*/  DADD R12, R12, R4 ;  /* 0x000000000c0c7229 */ /* 0x000fd60000000004 */
.L_x_26:
[----:B-12---:R-:W-:Y:S05]  /*20a0*/  BSYNC.RECONVERGENT B0 ;  /* 0x0000000000007941 */ /* 0x006fea0003800200 */
.L_x_25:
[----:B------:R-:W-:Y:S01]  /*20b0*/  UIADD3 UR14, UP0, UPT, UR14, 0x8, URZ ;  /* 0x000000080e0e7890 */ /* 0x000fe2000ff1e0ff */
[----:B------:R-:W-:Y:S01]  /*20c0*/  VIADD R0, R0, 0x1 ;  /* 0x0000000100007836 */ /* 0x000fe20000000000 */
[----:B------:R-:W-:Y:S02]  /*20d0*/  UIADD3 UR5, UPT, UPT, UR5, 0x3, URZ ;  /* 0x0000000305057890 */ /* 0x000fe4000fffe0ff */
[----:B------:R-:W-:Y:S01]  /*20e0*/  UIADD3.X UR15, UPT, UPT, URZ, UR15, URZ, UP0, !UPT ;  /* 0x0000000fff0f7290 */ /* 0x000fe200087fe4ff */
[----:B------:R-:W-:Y:S11]  /*20f0*/  BRA.U UP1, `(.L_x_47) ;  /* 0xfffffff101a07547 */ /* 0x000ff6000b83ffff */
.L_x_24:
[----:B------:R-:W-:Y:S01]  /*2100*/  DMUL R16, R16, UR10 ;  /* 0x0000000a10107c28 */ /* 0x000fe20008000000 */
[----:B------:R-:W1:Y:S01]  /*2110*/  LDCU.64 UR12, c[0x0][0x3b0] ;  /* 0x00007600ff0c77ac */ /* 0x000e620008000a00 */
[----:B------:R-:W-:Y:S02]  /*2120*/  DMUL R14, R14, UR10 ;  /* 0x0000000a0e0e7c28 */ /* 0x000fe40008000000 */
[----:B------:R-:W-:Y:S01]  /*2130*/  DMUL R12, R12, UR10 ;  /* 0x0000000a0c0c7c28 */ /* 0x000fe20008000000 */
[----:B------:R-:W2:Y:S02]  /*2140*/  LDCU UR5, c[0x0][0x3a8] ;  /* 0x00007500ff0577ac */ /* 0x000ea40008000800 */
[----:B------:R3:W-:Y:S04]  /*2150*/  STG.E.64 desc[UR8][R22.64], R16 ;  /* 0x0000001016007986 */ /* 0x0007e8000c101b08 */
[----:B------:R3:W-:Y:S04]  /*2160*/  STG.E.64 desc[UR8][R22.64+0x8], R14 ;  /* 0x0000080e16007986 */ /* 0x0007e8000c101b08 */
[----:B------:R3:W-:Y:S01]  /*2170*/  STG.E.64 desc[UR8][R22.64+0x10], R12 ;  /* 0x0000100c16007986 */ /* 0x0007e2000c101b08 */
[----:B------:R-:W-:Y:S06]  /*2180*/  BAR.SYNC.DEFER_BLOCKING 0x0 ;  /* 0x0000000000007b1d */ /* 0x000fec0000010000 */
[----:B0-----:R-:W1:Y:S04]  /*2190*/  LDG.E.64 R6, desc[UR8][R22.64] ;  /* 0x0000000816067981 */ /* 0x001e68000c1e1b00 */
[----:B------:R-:W4:Y:S01]  /*21a0*/  LDG.E.64 R4, desc[UR8][R20.64] ;  /* 0x0000000814047981 */ /* 0x000f22000c1e1b00 */
[----:B-1----:R-:W-:-:S08]  /*21b0*/  DMUL R6, R6, UR12 ;  /* 0x0000000c06067c28 */ /* 0x002fd00008000000 */
[----:B----4-:R-:W-:Y:S02]  /*21c0*/  DFMA R4, R6, 0.5, R4 ;  /* 0x3fe000000604782b */ /* 0x010fe40000000004 */
[----:B------:R-:W4:Y:S05]  /*21d0*/  LDG.E.64 R6, desc[UR8][R20.64+0x8] ;  /* 0x0000080814067981 */ /* 0x000f2a000c1e1b00 */
[----:B------:R3:W-:Y:S04]  /*21e0*/  STG.E.64 desc[UR8][R20.64], R4 ;  /* 0x0000000414007986 */ /* 0x0007e8000c101b08 */
[----:B------:R-:W5:Y:S02]  /*21f0*/  LDG.E.64 R8, desc[UR8][R22.64+0x8] ;  /* 0x0000080816087981 */ /* 0x000f64000c1e1b00 */
[----:B-----5:R-:W-:-:S08]  /*2200*/  DMUL R8, R8, UR12 ;  /* 0x0000000c08087c28 */ /* 0x020fd00008000000 */
[----:B----4-:R-:W-:Y:S02]  /*2210*/  DFMA R6, R8, 0.5, R6 ;  /* 0x3fe000000806782b */ /* 0x010fe40000000006 */
[----:B------:R-:W4:Y:S05]  /*2220*/  LDG.E.64 R8, desc[UR8][R20.64+0x10] ;  /* 0x0000100814087981 */ /* 0x000f2a000c1e1b00 */
[----:B------:R3:W-:Y:S04]  /*2230*/  STG.E.64 desc[UR8][R20.64+0x8], R6 ;  /* 0x0000080614007986 */ /* 0x0007e8000c101b08 */
[----:B------:R-:W5:Y:S01]  /*2240*/  LDG.E.64 R10, desc[UR8][R22.64+0x10] ;  /* 0x00001008160a7981 */ /* 0x000f62000c1e1b00 */
[----:B------:R-:W-:-:S04]  /*2250*/  UIADD3 UR7, UPT, UPT, UR7, 0x1, URZ ;  /* 0x0000000107077890 */ /* 0x000fc8000fffe0ff */
[----:B--2---:R-:W-:Y:S01]  /*2260*/  UISETP.NE.AND UP0, UPT, UR7, UR5, UPT ;  /* 0x000000050700728c */ /* 0x004fe2000bf05270 */
[----:B-----5:R-:W-:-:S08]  /*2270*/  DMUL R10, R10, UR12 ;  /* 0x0000000c0a0a7c28 */ /* 0x020fd00008000000 */
[----:B----4-:R-:W-:-:S07]  /*2280*/  DFMA R8, R10, 0.5, R8 ;  /* 0x3fe000000a08782b */ /* 0x010fce0000000008 */
[----:B------:R3:W-:Y:S01]  /*2290*/  STG.E.64 desc[UR8][R20.64+0x10], R8 ;  /* 0x0000100814007986 */ /* 0x0007e2000c101b08 */
[----:B------:R-:W-:Y:S06]  /*22a0*/  BAR.SYNC.DEFER_BLOCKING 0x0 ;  /* 0x0000000000007b1d */ /* 0x000fec0000010000 */
[----:B------:R-:W-:Y:S05]  /*22b0*/  BRA.U UP0, `(.L_x_48) ;  /* 0xffffffed00547547 */ /* 0x000fea000b83ffff */
[----:B------:R-:W-:Y:S05]  /*22c0*/  EXIT ;  /* 0x000000000000794d */ /* 0x000fea0003800000 */
        .weak           $__internal_0_$__cuda_sm20_div_rn_f64_full
        .type           $__internal_0_$__cuda_sm20_div_rn_f64_full,@function
        .size           $__internal_0_$__cuda_sm20_div_rn_f64_full,($_Z20generate_data_kernelPdS_S_S_S_idii$__internal_accurate_pow - $__internal_0_$__cuda_sm20_div_rn_f64_full)
$__internal_0_$__cuda_sm20_div_rn_f64_full:
[C---:B------:R-:W-:Y:S01]  /*22d0*/  FSETP.GEU.AND P0, PT, |R25|.reuse, 1.469367938527859385e-39, PT ;  /* 0x001000001900780b */ /* 0x040fe20003f0e200 */
[----:B------:R-:W-:Y:S01]  /*22e0*/  IMAD.MOV.U32 R40, RZ, RZ, 0x1 ;  /* 0x00000001ff287424 */ /* 0x000fe200078e00ff */
[----:B------:R-:W-:Y:S01]  /*22f0*/  LOP3.LUT R34, R25, 0x800fffff, RZ, 0xc0, !PT ;  /* 0x800fffff19227812 */ /* 0x000fe200078ec0ff */
[----:B------:R-:W-:Y:S01]  /*2300*/  IMAD.MOV.U32 R30, RZ, RZ, 0x1ca00000 ;  /* 0x1ca00000ff1e7424 */ /* 0x000fe200078e00ff */
[C---:B------:R-:W-:Y:S01]  /*2310*/  FSETP.GEU.AND P2, PT, |R11|.reuse, 1.469367938527859385e-39, PT ;  /* 0x001000000b00780b */ /* 0x040fe20003f4e200 */
[----:B------:R-:W-:Y:S01]  /*2320*/  BSSY.RECONVERGENT B2, `(.L_x_49) ;  /* 0x0000052000027945 */ /* 0x000fe20003800200 */
[----:B------:R-:W-:Y:S01]  /*2330*/  LOP3.LUT R35, R34, 0x3ff00000, RZ, 0xfc, !PT ;  /* 0x3ff0000022237812 */ /* 0x000fe200078efcff */
[----:B------:R-:W-:Y:S01]  /*2340*/  IMAD.MOV.U32 R34, RZ, RZ, R24 ;  /* 0x000000ffff227224 */ /* 0x000fe200078e0018 */
[----:B------:R-:W-:Y:S02]  /*2350*/  LOP3.LUT R5, R11, 0x7ff00000, RZ, 0xc0, !PT ;  /* 0x7ff000000b057812 */ /* 0x000fe400078ec0ff */
[----:B------:R-:W-:-:S03]  /*2360*/  LOP3.LUT R32, R25, 0x7ff00000, RZ, 0xc0, !PT ;  /* 0x7ff0000019207812 */ /* 0x000fc600078ec0ff */
[----:B------:R-:W-:Y:S01]  /*2370*/  @!P0 DMUL R34, R24, 8.98846567431157953865e+307 ;  /* 0x7fe0000018228828 */ /* 0x000fe20000000000 */
[----:B------:R-:W-:Y:S01]  /*2380*/  ISETP.GE.U32.AND P1, PT, R5, R32, PT ;  /* 0x000000200500720c */ /* 0x000fe20003f26070 */
[----:B------:R-:W-:Y:S02]  /*2390*/  IMAD.MOV.U32 R31, RZ, RZ, R5 ;  /* 0x000000ffff1f7224 */ /* 0x000fe400078e0005 */
[----:B------:R-:W-:Y:S02]  /*23a0*/  @!P2 LOP3.LUT R26, R25, 0x7ff00000, RZ, 0xc0, !PT ;  /* 0x7ff00000191aa812 */ /* 0x000fe400078ec0ff */
[----:B------:R-:W0:Y:S01]  /*23b0*/  MUFU.RCP64H R41, R35 ;  /* 0x0000002300297308 */ /* 0x000e220000001800 */
[----:B------:R-:W-:Y:S02]  /*23c0*/  SEL R27, R30, 0x63400000, !P1 ;  /* 0x634000001e1b7807 */ /* 0x000fe40004800000 */
[----:B------:R-:W-:Y:S02]  /*23d0*/  @!P2 ISETP.GE.U32.AND P3, PT, R5, R26, PT ;  /* 0x0000001a0500a20c */ /* 0x000fe40003f66070 */
[----:B------:R-:W-:-:S02]  /*23e0*/  LOP3.LUT R27, R27, 0x800fffff, R11, 0xf8, !PT ;  /* 0x800fffff1b1b7812 */ /* 0x000fc400078ef80b */
[----:B------:R-:W-:Y:S01]  /*23f0*/  @!P0 LOP3.LUT R32, R35, 0x7ff00000, RZ, 0xc0, !PT ;  /* 0x7ff0000023208812 */ /* 0x000fe200078ec0ff */
[----:B0-----:R-:W-:-:S08]  /*2400*/  DFMA R28, R40, -R34, 1 ;  /* 0x3ff00000281c742b */ /* 0x001fd00000000822 */
[----:B------:R-:W-:-:S08]  /*2410*/  DFMA R28, R28, R28, R28 ;  /* 0x0000001c1c1c722b */ /* 0x000fd0000000001c */
[----:B------:R-:W-:Y:S01]  /*2420*/  DFMA R40, R40, R28, R40 ;  /* 0x0000001c2828722b */ /* 0x000fe20000000028 */
[----:B------:R-:W-:Y:S01]  /*2430*/  @!P2 SEL R29, R30, 0x63400000, !P3 ;  /* 0x634000001e1da807 */ /* 0x000fe20005800000 */
[----:B------:R-:W-:-:S03]  /*2440*/  @!P2 IMAD.MOV.U32 R28, RZ, RZ, RZ ;  /* 0x000000ffff1ca224 */ /* 0x000fc600078e00ff */
[----:B------:R-:W-:-:S03]  /*2450*/  @!P2 LOP3.LUT R26, R29, 0x80000000, R11, 0xf8, !PT ;  /* 0x800000001d1aa812 */ /* 0x000fc600078ef80b */
[----:B------:R-:W-:Y:S01]  /*2460*/  DFMA R42, R40, -R34, 1 ;  /* 0x3ff00000282a742b */ /* 0x000fe20000000822 */
[----:B------:R-:W-:Y:S01]  /*2470*/  @!P2 LOP3.LUT R29, R26, 0x100000, RZ, 0xfc, !PT ;  /* 0x001000001a1da812 */ /* 0x000fe200078efcff */
[----:B------:R-:W-:-:S06]  /*2480*/  IMAD.MOV.U32 R26, RZ, RZ, R10 ;  /* 0x000000ffff1a7224 */ /* 0x000fcc00078e000a */
[----:B------:R-:W-:Y:S02]  /*2490*/  DFMA R42, R40, R42, R40 ;  /* 0x0000002a282a722b */ /* 0x000fe40000000028 */
[----:B------:R-:W-:-:S08]  /*24a0*/  @!P2 DFMA R26, R26, 2, -R28 ;  /* 0x400000001a1aa82b */ /* 0x000fd0000000081c */
[----:B------:R-:W-:Y:S02]  /*24b0*/  DMUL R40, R42, R26 ;  /* 0x0000001a2a287228 */ /* 0x000fe40000000000 */
[----:B------:R-:W-:-:S05]  /*24c0*/  @!P2 LOP3.LUT R31, R27, 0x7ff00000, RZ, 0xc0, !PT ;  /* 0x7ff000001b1fa812 */ /* 0x000fca00078ec0ff */
[----:B------:R-:W-:Y:S01]  /*24d0*/  VIADD R33, R31, 0xffffffff ;  /* 0xffffffff1f217836 */ /* 0x000fe20000000000 */
[----:B------:R-:W-:-:S04]  /*24e0*/  DFMA R28, R40, -R34, R26 ;  /* 0x80000022281c722b */ /* 0x000fc8000000001a */
[----:B------:R-:W-:Y:S01]  /*24f0*/  ISETP.GT.U32.AND P0, PT, R33, 0x7feffffe, PT ;  /* 0x7feffffe2100780c */ /* 0x000fe20003f04070 */
[----:B------:R-:W-:-:S03]  /*2500*/  VIADD R33, R32, 0xffffffff ;  /* 0xffffffff20217836 */ /* 0x000fc60000000000 */
[----:B------:R-:W-:Y:S02]  /*2510*/  DFMA R28, R42, R28, R40 ;  /* 0x0000001c2a1c722b */ /* 0x000fe40000000028 */
[----:B------:R-:W-:-:S13]  /*2520*/  ISETP.GT.U32.OR P0, PT, R33, 0x7feffffe, P0 ;  /* 0x7feffffe2100780c */ /* 0x000fda0000704470 */
[----:B------:R-:W-:Y:S05]  /*2530*/  @P0 BRA `(.L_x_50) ;  /* 0x00000000006c0947 */ /* 0x000fea0003800000 */
[----:B------:R-:W-:-:S04]  /*2540*/  LOP3.LUT R10, R25, 0x7ff00000, RZ, 0xc0, !PT ;  /* 0x7ff00000190a7812 */ /* 0x000fc800078ec0ff */
[CC--:B------:R-:W-:Y:S02]  /*2550*/  VIADDMNMX R11, R5.reuse, -R10.reuse, 0xb9600000, !PT ;  /* 0xb9600000050b7446 */ /* 0x0c0fe4000780090a */
[----:B------:R-:W-:Y:S02]  /*2560*/  ISETP.GE.U32.AND P0, PT, R5, R10, PT ;  /* 0x0000000a0500720c */ /* 0x000fe40003f06070 */
[----:B------:R-:W-:Y:S02]  /*2570*/  VIMNMX R11, PT, PT, R11, 0x46a00000, PT ;  /* 0x46a000000b0b7848 */ /* 0x000fe40003fe0100 */
[----:B------:R-:W-:-:S05]  /*2580*/  SEL R30, R30, 0x63400000, !P0 ;  /* 0x634000001e1e7807 */ /* 0x000fca0004000000 */
[----:B------:R-:W-:Y:S02]  /*2590*/  IMAD.IADD R11, R11, 0x1, -R30 ;  /* 0x000000010b0b7824 */ /* 0x000fe400078e0a1e */
[----:B------:R-:W-:Y:S02]  /*25a0*/  IMAD.MOV.U32 R30, RZ, RZ, RZ ;  /* 0x000000ffff1e7224 */ /* 0x000fe400078e00ff */
[----:B------:R-:W-:-:S06]  /*25b0*/  VIADD R31, R11, 0x7fe00000 ;  /* 0x7fe000000b1f7836 */ /* 0x000fcc0000000000 */
[----:B------:R-:W-:-:S10]  /*25c0*/  DMUL R40, R28, R30 ;  /* 0x0000001e1c287228 */ /* 0x000fd40000000000 */
[----:B------:R-:W-:-:S13]  /*25d0*/  FSETP.GTU.AND P0, PT, |R41|, 1.469367938527859385e-39, PT ;  /* 0x001000002900780b */ /* 0x000fda0003f0c200 */
[----:B------:R-:W-:Y:S05]  /*25e0*/  @P0 BRA `(.L_x_51) ;  /* 0x0000000000940947 */ /* 0x000fea0003800000 */
[----:B------:R-:W-:Y:S01]  /*25f0*/  DFMA R26, R28, -R34, R26 ;  /* 0x800000221c1a722b */ /* 0x000fe2000000001a */
[----:B------:R-:W-:-:S09]  /*2600*/  IMAD.MOV.U32 R30, RZ, RZ, RZ ;  /* 0x000000ffff1e7224 */ /* 0x000fd200078e00ff */
[C---:B------:R-:W-:Y:S02]  /*2610*/  FSETP.NEU.AND P0, PT, R27.reuse, RZ, PT ;  /* 0x000000ff1b00720b */ /* 0x040fe40003f0d000 */
[----:B------:R-:W-:-:S04]  /*2620*/  LOP3.LUT R24, R27, 0x80000000, R25, 0x48, !PT ;  /* 0x800000001b187812 */ /* 0x000fc800078e4819 */
[----:B------:R-:W-:-:S07]  /*2630*/  LOP3.LUT R31, R24, R31, RZ, 0xfc, !PT ;  /* 0x0000001f181f7212 */ /* 0x000fce00078efcff */
[----:B------:R-:W-:Y:S05]  /*2640*/  @!P0 BRA `(.L_x_51) ;  /* 0x00000000007c8947 */ /* 0x000fea0003800000 */
[----:B------:R-:W-:Y:S01]  /*2650*/  IMAD.MOV R27, RZ, RZ, -R11 ;  /* 0x000000ffff1b7224 */ /* 0x000fe200078e0a0b */
[----:B------:R-:W-:Y:S01]  /*2660*/  IADD3 R11, PT, PT, -R11, -0x43300000, RZ ;  /* 0xbcd000000b0b7810 */ /* 0x000fe20007ffe1ff */
[----:B------:R-:W-:-:S06]  /*2670*/  IMAD.MOV.U32 R26, RZ, RZ, RZ ;  /* 0x000000ffff1a7224 */ /* 0x000fcc00078e00ff */
[----:B------:R-:W-:Y:S02]  /*2680*/  DFMA R26, R40, -R26, R28 ;  /* 0x8000001a281a722b */ /* 0x000fe4000000001c */
[----:B------:R-:W-:-:S08]  /*2690*/  DMUL.RP R28, R28, R30 ;  /* 0x0000001e1c1c7228 */ /* 0x000fd00000008000 */
[----:B------:R-:W-:Y:S02]  /*26a0*/  FSETP.NEU.AND P0, PT, |R27|, R11, PT ;  /* 0x0000000b1b00720b */ /* 0x000fe40003f0d200 */
[----:B------:R-:W-:Y:S02]  /*26b0*/  LOP3.LUT R5, R29, R24, RZ, 0x3c, !PT ;  /* 0x000000181d057212 */ /* 0x000fe400078e3cff */
[----:B------:R-:W-:Y:S02]  /*26c0*/  FSEL R40, R28, R40, !P0 ;  /* 0x000000281c287208 */ /* 0x000fe40004000000 */
[----:B------:R-:W-:Y:S01]  /*26d0*/  FSEL R41, R5, R41, !P0 ;  /* 0x0000002905297208 */ /* 0x000fe20004000000 */
[----:B------:R-:W-:Y:S06]  /*26e0*/  BRA `(.L_x_51) ;  /* 0x0000000000547947 */ /* 0x000fec0003800000 */
.L_x_50:
[----:B------:R-:W-:-:S14]  /*26f0*/  DSETP.NAN.AND P0, PT, R10, R10, PT ;  /* 0x0000000a0a00722a */ /* 0x000fdc0003f08000 */
[----:B------:R-:W-:Y:S05]  /*2700*/  @P0 BRA `(.L_x_52) ;  /* 0x0000000000440947 */ /* 0x000fea0003800000 */
[----:B------:R-:W-:-:S14]  /*2710*/  DSETP.NAN.AND P0, PT, R24, R24, PT ;  /* 0x000000181800722a */ /* 0x000fdc0003f08000 */
[----:B------:R-:W-:Y:S05]  /*2720*/  @P0 BRA `(.L_x_53) ;  /* 0x0000000000300947 */ /* 0x000fea0003800000 */
[----:B------:R-:W-:Y:S01]  /*2730*/  ISETP.NE.AND P0, PT, R31, R32, PT ;  /* 0x000000201f00720c */ /* 0x000fe20003f05270 */
[----:B------:R-:W-:Y:S02]  /*2740*/  IMAD.MOV.U32 R40, RZ, RZ, 0x0 ;  /* 0x00000000ff287424 */ /* 0x000fe400078e00ff */
[----:B------:R-:W-:-:S10]  /*2750*/  IMAD.MOV.U32 R41, RZ, RZ, -0x80000 ;  /* 0xfff80000ff297424 */ /* 0x000fd400078e00ff */
[----:B------:R-:W-:Y:S05]  /*2760*/  @!P0 BRA `(.L_x_51) ;  /* 0x0000000000348947 */ /* 0x000fea0003800000 */
[----:B------:R-:W-:Y:S02]  /*2770*/  ISETP.NE.AND P0, PT, R31, 0x7ff00000, PT ;  /* 0x7ff000001f00780c */ /* 0x000fe40003f05270 */
[----:B------:R-:W-:Y:S02]  /*2780*/  LOP3.LUT R41, R11, 0x80000000, R25, 0x48, !PT ;  /* 0x800000000b297812 */ /* 0x000fe400078e4819 */
[----:B------:R-:W-:-:S13]  /*2790*/  ISETP.EQ.OR P0, PT, R32, RZ, !P0 ;  /* 0x000000ff2000720c */ /* 0x000fda0004702670 */
[----:B------:R-:W-:Y:S01]  /*27a0*/  @P0 LOP3.LUT R5, R41, 0x7ff00000, RZ, 0xfc, !PT ;  /* 0x7ff0000029050812 */ /* 0x000fe200078efcff */
[----:B------:R-:W-:Y:S02]  /*27b0*/  @!P0 IMAD.MOV.U32 R40, RZ, RZ, RZ ;  /* 0x000000ffff288224 */ /* 0x000fe400078e00ff */
[----:B------:R-:W-:Y:S02]  /*27c0*/  @P0 IMAD.MOV.U32 R40, RZ, RZ, RZ ;  /* 0x000000ffff280224 */ /* 0x000fe400078e00ff */
[----:B------:R-:W-:Y:S01]  /*27d0*/  @P0 IMAD.MOV.U32 R41, RZ, RZ, R5 ;  /* 0x000000ffff290224 */ /* 0x000fe200078e0005 */
[----:B------:R-:W-:Y:S06]  /*27e0*/  BRA `(.L_x_51) ;  /* 0x0000000000147947 */ /* 0x000fec0003800000 */
.L_x_53:
[----:B------:R-:W-:Y:S01]  /*27f0*/  LOP3.LUT R41, R25, 0x80000, RZ, 0xfc, !PT ;  /* 0x0008000019297812 */ /* 0x000fe200078efcff */
[----:B------:R-:W-:Y:S01]  /*2800*/  IMAD.MOV.U32 R40, RZ, RZ, R24 ;  /* 0x000000ffff287224 */ /* 0x000fe200078e0018 */
[----:B------:R-:W-:Y:S06]  /*2810*/  BRA `(.L_x_51) ;  /* 0x0000000000087947 */ /* 0x000fec0003800000 */
.L_x_52:
[----:B------:R-:W-:Y:S01]  /*2820*/  LOP3.LUT R41, R11, 0x80000, RZ, 0xfc, !PT ;  /* 0x000800000b297812 */ /* 0x000fe200078efcff */
[----:B------:R-:W-:-:S07]  /*2830*/  IMAD.MOV.U32 R40, RZ, RZ, R10 ;  /* 0x000000ffff287224 */ /* 0x000fce00078e000a */
.L_x_51:
[----:B------:R-:W-:Y:S05]  /*2840*/  BSYNC.RECONVERGENT B2 ;  /* 0x0000000000027941 */ /* 0x000fea0003800200 */
.L_x_49:
[----:B------:R-:W-:Y:S01]  /*2850*/  IMAD.MOV.U32 R5, RZ, RZ, 0x0 ;  /* 0x00000000ff057424 */ /* 0x000fe200078e00ff */
[----:B------:R-:W-:Y:S01]  /*2860*/  MOV R11, R41 ;  /* 0x00000029000b7202 */ /* 0x000fe20000000f00 */
[----:B------:R-:W-:Y:S02]  /*2870*/  IMAD.MOV.U32 R10, RZ, RZ, R40 ;  /* 0x000000ffff0a7224 */ /* 0x000fe400078e0028 */
[----:B------:R-:W-:Y:S05]  /*2880*/  RET.REL.NODEC R4 `(_Z20generate_data_kernelPdS_S_S_S_idii) ;  /* 0xffffffd404dc7950 */ /* 0x000fea0003c3ffff */
        .type           $_Z20generate_data_kernelPdS_S_S_S_idii$__internal_accurate_pow,@function
        .size           $_Z20generate_data_kernelPdS_S_S_S_idii$__internal_accurate_pow,(.L_x_57 - $_Z20generate_data_kernelPdS_S_S_S_idii$__internal_accurate_pow)
$_Z20generate_data_kernelPdS_S_S_S_idii$__internal_accurate_pow:
[----:B------:R-:W-:Y:S01]  /*2890*/  ISETP.GT.U32.AND P1, PT, R35, 0xfffff, PT ;  /* 0x000fffff2300780c */ /* 0x000fe20003f24070 */
[----:B------:R-:W-:Y:S01]  /*28a0*/  IMAD.MOV.U32 R24, RZ, RZ, R35 ;  /* 0x000000ffff187224 */ /* 0x000fe200078e0023 */
[----:B------:R-:W-:Y:S01]  /*28b0*/  UMOV UR16, 0x7d2cafe2 ;  /* 0x7d2cafe200107882 */ /* 0x000fe20000000000 */
[----:B------:R-:W-:Y:S01]  /*28c0*/  IMAD.MOV.U32 R28, RZ, RZ, 0x41ad3b5a ;  /* 0x41ad3b5aff1c7424 */ /* 0x000fe200078e00ff */
[----:B------:R-:W-:Y:S01]  /*28d0*/  UMOV UR17, 0x3eb0f5ff ;  /* 0x3eb0f5ff00117882 */ /* 0x000fe20000000000 */
[----:B------:R-:W-:Y:S01]  /*28e0*/  IMAD.MOV.U32 R29, RZ, RZ, 0x3ed0f5d2 ;  /* 0x3ed0f5d2ff1d7424 */ /* 0x000fe200078e00ff */
[----:B------:R-:W-:Y:S01]  /*28f0*/  UMOV UR18, 0x3b39803f ;  /* 0x3b39803f00127882 */ /* 0x000fe20000000000 */
[----:B------:R-:W-:-:S06]  /*2900*/  UMOV UR19, 0x3c7abc9e ;  /* 0x3c7abc9e00137882 */ /* 0x000fcc0000000000 */
[----:B------:R-:W-:-:S10]  /*2910*/  @!P1 DMUL R36, R34, 1.80143985094819840000e+16 ;  /* 0x4350000022249828 */ /* 0x000fd40000000000 */
[----:B------:R-:W-:Y:S02]  /*2920*/  @!P1 IMAD.MOV.U32 R24, RZ, RZ, R37 ;  /* 0x000000ffff189224 */ /* 0x000fe400078e0025 */
[----:B------:R-:W-:-:S03]  /*2930*/  @!P1 IMAD.MOV.U32 R34, RZ, RZ, R36 ;  /* 0x000000ffff229224 */ /* 0x000fc600078e0024 */
[----:B------:R-:W-:Y:S01]  /*2940*/  LOP3.LUT R24, R24, 0x800fffff, RZ, 0xc0, !PT ;  /* 0x800fffff18187812 */ /* 0x000fe200078ec0ff */
[----:B------:R-:W-:-:S03]  /*2950*/  IMAD.MOV.U32 R26, RZ, RZ, R34 ;  /* 0x000000ffff1a7224 */ /* 0x000fc600078e0022 */
[----:B------:R-:W-:-:S04]  /*2960*/  LOP3.LUT R25, R24, 0x3ff00000, RZ, 0xfc, !PT ;  /* 0x3ff0000018197812 */ /* 0x000fc800078efcff */
[----:B------:R-:W-:Y:S01]  /*2970*/  ISETP.GE.U32.AND P2, PT, R25, 0x3ff6a09f, PT ;  /* 0x3ff6a09f1900780c */ /* 0x000fe20003f46070 */
[----:B------:R-:W-:-:S12]  /*2980*/  IMAD.MOV.U32 R27, RZ, RZ, R25 ;  /* 0x000000ffff1b7224 */ /* 0x000fd800078e0019 */
[----:B------:R-:W-:-:S04]  /*2990*/  @P2 VIADD R24, R27, 0xfff00000 ;  /* 0xfff000001b182836 */ /* 0x000fc80000000000 */
[----:B------:R-:W-:Y:S02]  /*29a0*/  @P2 IMAD.MOV.U32 R27, RZ, RZ, R24 ;  /* 0x000000ffff1b2224 */ /* 0x000fe400078e0018 */
[----:B------:R-:W-:-:S04]  /*29b0*/  IMAD.MOV.U32 R24, RZ, RZ, RZ ;  /* 0x000000ffff187224 */ /* 0x000fc800078e00ff */
[C---:B------:R-:W-:Y:S02]  /*29c0*/  DADD R32, R26.reuse, 1 ;  /* 0x3ff000001a207429 */ /* 0x040fe40000000000 */
[----:B------:R-:W-:-:S04]  /*29d0*/  DADD R26, R26, -1 ;  /* 0xbff000001a1a7429 */ /* 0x000fc80000000000 */
[----:B------:R-:W0:Y:S02]  /*29e0*/  MUFU.RCP64H R25, R33 ;  /* 0x0000002100197308 */ /* 0x000e240000001800 */
[----:B0-----:R-:W-:-:S08]  /*29f0*/  DFMA R30, -R32, R24, 1 ;  /* 0x3ff00000201e742b */ /* 0x001fd00000000118 */
[----:B------:R-:W-:-:S08]  /*2a00*/  DFMA R30, R30, R30, R30 ;  /* 0x0000001e1e1e722b */ /* 0x000fd0000000001e */
[----:B------:R-:W-:-:S08]  /*2a10*/  DFMA R30, R24, R30, R24 ;  /* 0x0000001e181e722b */ /* 0x000fd00000000018 */
[----:B------:R-:W-:-:S08]  /*2a20*/  DMUL R24, R26, R30 ;  /* 0x0000001e1a187228 */ /* 0x000fd00000000000 */
[----:B------:R-:W-:-:S08]  /*2a30*/  DFMA R24, R26, R30, R24 ;  /* 0x0000001e1a18722b */ /* 0x000fd00000000018 */
[----:B------:R-:W-:-:S08]  /*2a40*/  DMUL R42, R24, R24 ;  /* 0x00000018182a7228 */ /* 0x000fd00000000000 */
[----:B------:R-:W-:Y:S01]  /*2a50*/  DFMA R28, R42, UR16, R28 ;  /* 0x000000102a1c7c2b */ /* 0x000fe2000800001c */
[----:B------:R-:W-:Y:S01]  /*2a60*/  UMOV UR16, 0x75488a3f ;  /* 0x75488a3f00107882 */ /* 0x000fe20000000000 */
[----:B------:R-:W-:-:S06]  /*2a70*/  UMOV UR17, 0x3ef3b20a ;  /* 0x3ef3b20a00117882 */ /* 0x000fcc0000000000 */
[----:B------:R-:W-:Y:S01]  /*2a80*/  DFMA R38, R42, R28, UR16 ;  /* 0x000000102a267e2b */ /* 0x000fe2000800001c */
[----:B------:R-:W-:Y:S01]  /*2a90*/  UMOV UR16, 0xe4faecd5 ;  /* 0xe4faecd500107882 */ /* 0x000fe20000000000 */
[----:B------:R-:W-:Y:S01]  /*2aa0*/  UMOV UR17, 0x3f1745cd ;  /* 0x3f1745cd00117882 */ /* 0x000fe20000000000 */
[----:B------:R-:W-:-:S05]  /*2ab0*/  DADD R28, R26, -R24 ;  /* 0x000000001a1c7229 */ /* 0x000fca0000000818 */
[----:B------:R-:W-:Y:S01]  /*2ac0*/  DFMA R38, R42, R38, UR16 ;  /* 0x000000102a267e2b */ /* 0x000fe20008000026 */
[----:B------:R-:W-:Y:S01]  /*2ad0*/  UMOV UR16, 0x258a578b ;  /* 0x258a578b00107882 */ /* 0x000fe20000000000 */
[----:B------:R-:W-:Y:S01]  /*2ae0*/  UMOV UR17, 0x3f3c71c7 ;  /* 0x3f3c71c700117882 */ /* 0x000fe20000000000 */
[----:B------:R-:W-:-:S05]  /*2af0*/  DADD R28, R28, R28 ;  /* 0x000000001c1c7229 */ /* 0x000fca000000001c */
[----:B------:R-:W-:Y:S01]  /*2b00*/  DFMA R38, R42, R38, UR16 ;  /* 0x000000102a267e2b */ /* 0x000fe20008000026 */
[----:B------:R-:W-:Y:S01]  /*2b10*/  UMOV UR16, 0x9242b910 ;  /* 0x9242b91000107882 */ /* 0x000fe20000000000 */
[----:B------:R-:W-:Y:S01]  /*2b20*/  UMOV UR17, 0x3f624924 ;  /* 0x3f62492400117882 */ /* 0x000fe20000000000 */
[----:B------:R-:W-:-:S05]  /*2b30*/  DFMA R28, R26, -R24, R28 ;  /* 0x800000181a1c722b */ /* 0x000fca000000001c */
[----:B------:R-:W-:Y:S01]  /*2b40*/  DFMA R38, R42, R38, UR16 ;  /* 0x000000102a267e2b */ /* 0x000fe20008000026 */
[----:B------:R-:W-:Y:S01]  /*2b50*/  UMOV UR16, 0x99999dfb ;  /* 0x99999dfb00107882 */ /* 0x000fe20000000000 */
[----:B------:R-:W-:Y:S01]  /*2b60*/  UMOV UR17, 0x3f899999 ;  /* 0x3f89999900117882 */ /* 0x000fe20000000000 */
[----:B------:R-:W-:Y:S02]  /*2b70*/  DMUL R28, R30, R28 ;  /* 0x0000001c1e1c7228 */ /* 0x000fe40000000000 */
[----:B------:R-:W-:-:S03]  /*2b80*/  DMUL R30, R24, R24 ;  /* 0x00000018181e7228 */ /* 0x000fc60000000000 */
[----:B------:R-:W-:Y:S01]  /*2b90*/  DFMA R38, R42, R38, UR16 ;  /* 0x000000102a267e2b */ /* 0x000fe20008000026 */
[----:B------:R-:W-:Y:S01]  /*2ba0*/  UMOV UR16, 0x55555555 ;  /* 0x5555555500107882 */ /* 0x000fe20000000000 */
[----:B------:R-:W-:-:S03]  /*2bb0*/  UMOV UR17, 0x3fb55555 ;  /* 0x3fb5555500117882 */ /* 0x000fc60000000000 */
[----:B------:R-:W-:-:S03]  /*2bc0*/  IMAD.MOV.U32 R36, RZ, RZ, R28 ;  /* 0x000000ffff247224 */ /* 0x000fc600078e001c */
[----:B------:R-:W-:-:S08]  /*2bd0*/  DFMA R26, R42, R38, UR16 ;  /* 0x000000102a1a7e2b */ /* 0x000fd00008000026 */
[----:B------:R-:W-:Y:S01]  /*2be0*/  DADD R32, -R26, UR16 ;  /* 0x000000101a207e29 */ /* 0x000fe20008000100 */
[----:B------:R-:W-:Y:S01]  /*2bf0*/  UMOV UR16, 0xb9e7b0 ;  /* 0x00b9e7b000107882 */ /* 0x000fe20000000000 */
[----:B------:R-:W-:-:S06]  /*2c00*/  UMOV UR17, 0x3c46a4cb ;  /* 0x3c46a4cb00117882 */ /* 0x000fcc0000000000 */
[----:B------:R-:W-:Y:S01]  /*2c10*/  DFMA R32, R42, R38, R32 ;  /* 0x000000262a20722b */ /* 0x000fe20000000020 */
[----:B------:R-:W-:Y:S01]  /*2c20*/  SHF.R.U32.HI R42, RZ, 0x14, R35 ;  /* 0x00000014ff2a7819 */ /* 0x000fe20000011623 */
[C---:B------:R-:W-:Y:S01]  /*2c30*/  DFMA R34, R24.reuse, R24, -R30 ;  /* 0x000000181822722b */ /* 0x040fe2000000081e */
[----:B------:R-:W-:Y:S01]  /*2c40*/  @!P1 LEA.HI R42, R37, 0xffffffca, RZ, 0xc ;  /* 0xffffffca252a9811 */ /* 0x000fe200078f60ff */
[----:B------:R-:W-:Y:S01]  /*2c50*/  VIADD R37, R29, 0x100000 ;  /* 0x001000001d257836 */ /* 0x000fe20000000000 */
[----:B------:R-:W-:-:S05]  /*2c60*/  DMUL R38, R24, R30 ;  /* 0x0000001e18267228 */ /* 0x000fca0000000000 */
[----:B------:R-:W-:Y:S02]  /*2c70*/  DFMA R34, R24, R36, R34 ;  /* 0x000000241822722b */ /* 0x000fe40000000022 */
[----:B------:R-:W-:Y:S01]  /*2c80*/  DADD R36, R32, -UR16 ;  /* 0x8000001020247e29 */ /* 0x000fe20008000000 */
[----:B------:R-:W-:Y:S01]  /*2c90*/  UMOV UR16, 0x80000000 ;  /* 0x8000000000107882 */ /* 0x000fe20000000000 */
[----:B------:R-:W-:Y:S01]  /*2ca0*/  DFMA R32, R24, R30, -R38 ;  /* 0x0000001e1820722b */ /* 0x000fe20000000826 */
[----:B------:R-:W-:-:S07]  /*2cb0*/  UMOV UR17, 0x43300000 ;  /* 0x4330000000117882 */ /* 0x000fce0000000000 */
[----:B------:R-:W-:Y:S02]  /*2cc0*/  DFMA R32, R28, R30, R32 ;  /* 0x0000001e1c20722b */ /* 0x000fe40000000020 */
[----:B------:R-:W-:-:S06]  /*2cd0*/  DADD R30, R26, R36 ;  /* 0x000000001a1e7229 */ /* 0x000fcc0000000024 */
[----:B------:R-:W-:Y:S02]  /*2ce0*/  DFMA R32, R24, R34, R32 ;  /* 0x000000221820722b */ /* 0x000fe40000000020 */
[----:B------:R-:W-:Y:S02]  /*2cf0*/  DADD R34, R26, -R30 ;  /* 0x000000001a227229 */ /* 0x000fe4000000081e */
[----:B------:R-:W-:-:S06]  /*2d00*/  DMUL R26, R30, R38 ;  /* 0x000000261e1a7228 */ /* 0x000fcc0000000000 */
[----:B------:R-:W-:Y:S02]  /*2d10*/  DADD R36, R36, R34 ;  /* 0x0000000024247229 */ /* 0x000fe40000000022 */
[----:B------:R-:W-:-:S08]  /*2d20*/  DFMA R34, R30, R38, -R26 ;  /* 0x000000261e22722b */ /* 0x000fd0000000081a */
[----:B------:R-:W-:-:S08]  /*2d30*/  DFMA R32, R30, R32, R34 ;  /* 0x000000201e20722b */ /* 0x000fd00000000022 */
[----:B------:R-:W-:-:S08]  /*2d40*/  DFMA R36, R36, R38, R32 ;  /* 0x000000262424722b */ /* 0x000fd00000000020 */
[----:B------:R-:W-:-:S08]  /*2d50*/  DADD R32, R26, R36 ;  /* 0x000000001a207229 */ /* 0x000fd00000000024 */
[--C-:B------:R-:W-:Y:S02]  /*2d60*/  DADD R30, R24, R32.reuse ;  /* 0x00000000181e7229 */ /* 0x100fe40000000020 */
[----:B------:R-:W-:-:S06]  /*2d70*/  DADD R26, R26, -R32 ;  /* 0x000000001a1a7229 */ /* 0x000fcc0000000820 */
[----:B------:R-:W-:Y:S02]  /*2d80*/  DADD R24, R24, -R30 ;  /* 0x0000000018187229 */ /* 0x000fe4000000081e */
[----:B------:R-:W-:-:S06]  /*2d90*/  DADD R26, R36, R26 ;  /* 0x00000000241a7229 */ /* 0x000fcc000000001a */
[----:B------:R-:W-:-:S08]  /*2da0*/  DADD R24, R32, R24 ;  /* 0x0000000020187229 */ /* 0x000fd00000000018 */
[----:B------:R-:W-:Y:S01]  /*2db0*/  DADD R26, R26, R24 ;  /* 0x000000001a1a7229 */ /* 0x000fe20000000018 */
[C---:B------:R-:W-:Y:S02]  /*2dc0*/  VIADD R24, R42.reuse, 0xfffffc01 ;  /* 0xfffffc012a187836 */ /* 0x040fe40000000000 */
[----:B------:R-:W-:Y:S02]  /*2dd0*/  @P2 VIADD R24, R42, 0xfffffc02 ;  /* 0xfffffc022a182836 */ /* 0x000fe40000000000 */
[----:B------:R-:W-:-:S03]  /*2de0*/  IMAD.MOV.U32 R25, RZ, RZ, 0x43300000 ;  /* 0x43300000ff197424 */ /* 0x000fc600078e00ff */
[----:B------:R-:W-:Y:S01]  /*2df0*/  DADD R28, R28, R26 ;  /* 0x000000001c1c7229 */ /* 0x000fe2000000001a */
[----:B------:R-:W-:-:S06]  /*2e00*/  LOP3.LUT R24, R24, 0x80000000, RZ, 0x3c, !PT ;  /* 0x8000000018187812 */ /* 0x000fcc00078e3cff */
[----:B------:R-:W-:Y:S01]  /*2e10*/  DADD R24, R24, -UR16 ;  /* 0x8000001018187e29 */ /* 0x000fe20008000000 */
[----:B------:R-:W-:Y:S01]  /*2e20*/  UMOV UR16, 0xfefa39ef ;  /* 0xfefa39ef00107882 */ /* 0x000fe20000000000 */
[----:B------:R-:W-:Y:S01]  /*2e30*/  DADD R32, R30, R28 ;  /* 0x000000001e207229 */ /* 0x000fe2000000001c */
[----:B------:R-:W-:-:S07]  /*2e40*/  UMOV UR17, 0x3fe62e42 ;  /* 0x3fe62e4200117882 */ /* 0x000fce0000000000 */
[--C-:B------:R-:W-:Y:S02]  /*2e50*/  DFMA R26, R24, UR16, R32.reuse ;  /* 0x00000010181a7c2b */ /* 0x100fe40008000020 */
[----:B------:R-:W-:-:S06]  /*2e60*/  DADD R34, R30, -R32 ;  /* 0x000000001e227229 */ /* 0x000fcc0000000820 */
[----:B------:R-:W-:Y:S02]  /*2e70*/  DFMA R30, R24, -UR16, R26 ;  /* 0x80000010181e7c2b */ /* 0x000fe4000800001a */
[----:B------:R-:W-:Y:S01]  /*2e80*/  DADD R34, R28, R34 ;  /* 0x000000001c227229 */ /* 0x000fe20000000022 */
[----:B------:R-:W-:Y:S02]  /*2e90*/  IMAD.MOV.U32 R29, RZ, RZ, R5 ;  /* 0x000000ffff1d7224 */ /* 0x000fe400078e0005 */
[----:B------:R-:W-:-:S03]  /*2ea0*/  IMAD.U32 R28, RZ, RZ, UR4 ;  /* 0x00000004ff1c7e24 */ /* 0x000fc6000f8e00ff */
[----:B------:R-:W-:Y:S01]  /*2eb0*/  DADD R30, -R32, R30 ;  /* 0x00000000201e7229 */ /* 0x000fe2000000011e */
[----:B------:R-:W-:-:S05]  /*2ec0*/  IMAD.SHL.U32 R5, R29, 0x2, RZ ;  /* 0x000000021d057824 */ /* 0x000fca00078e00ff */
[----:B------:R-:W-:Y:S02]  /*2ed0*/  ISETP.GT.U32.AND P1, PT, R5, -0x2000001, PT ;  /* 0xfdffffff0500780c */ /* 0x000fe40003f24070 */
[----:B------:R-:W-:-:S08]  /*2ee0*/  DADD R30, R34, -R30 ;  /* 0x00000000221e7229 */ /* 0x000fd0000000081e */
[----:B------:R-:W-:Y:S01]  /*2ef0*/  DFMA R30, R24, UR18, R30 ;  /* 0x00000012181e7c2b */ /* 0x000fe2000800001e */
[----:B------:R-:W-:-:S04]  /*2f00*/  LOP3.LUT R24, R29, 0xff0fffff, RZ, 0xc0, !PT ;  /* 0xff0fffff1d187812 */ /* 0x000fc800078ec0ff */
[----:B------:R-:W-:Y:S01]  /*2f10*/  SEL R25, R24, R29, P1 ;  /* 0x0000001d18197207 */ /* 0x000fe20000800000 */
[----:B------:R-:W-:Y:S02]  /*2f20*/  IMAD.MOV.U32 R24, RZ, RZ, R28 ;  /* 0x000000ffff187224 */ /* 0x000fe400078e001c */
[----:B------:R-:W-:-:S08]  /*2f30*/  DADD R32, R26, R30 ;  /* 0x000000001a207229 */ /* 0x000fd0000000001e */
[----:B------:R-:W-:Y:S02]  /*2f40*/  DADD R26, R26, -R32 ;  /* 0x000000001a1a7229 */ /* 0x000fe40000000820 */
[----:B------:R-:W-:-:S06]  /*2f50*/  DMUL R28, R32, R24 ;  /* 0x00000018201c7228 */ /* 0x000fcc0000000000 */
[----:B------:R-:W-:Y:S02]  /*2f60*/  DADD R30, R30, R26 ;  /* 0x000000001e1e7229 */ /* 0x000fe4000000001a */
[----:B------:R-:W-:-:S08]  /*2f70*/  DFMA R32, R32, R24, -R28 ;  /* 0x000000182020722b */ /* 0x000fd0000000081c */
[----:B------:R-:W-:Y:S01]  /*2f80*/  DFMA R30, R30, R24, R32 ;  /* 0x000000181e1e722b */ /* 0x000fe20000000020 */
[----:B------:R-:W-:Y:S02]  /*2f90*/  IMAD.MOV.U32 R24, RZ, RZ, 0x652b82fe ;  /* 0x652b82feff187424 */ /* 0x000fe400078e00ff */
[----:B------:R-:W-:-:S05]  /*2fa0*/  IMAD.MOV.U32 R25, RZ, RZ, 0x3ff71547 ;  /* 0x3ff71547ff197424 */ /* 0x000fca00078e00ff */
[----:B------:R-:W-:-:S08]  /*2fb0*/  DADD R32, R28, R30 ;  /* 0x000000001c207229 */ /* 0x000fd0000000001e */
[----:B------:R-:W-:Y:S02]  /*2fc0*/  DFMA R24, R32, R24, 6.75539944105574400000e+15 ;  /* 0x433800002018742b */ /* 0x000fe40000000018 */
[----:B------:R-:W-:Y:S01]  /*2fd0*/  FSETP.GEU.AND P1, PT, |R33|, 4.1917929649353027344, PT ;  /* 0x4086232b2100780b */ /* 0x000fe20003f2e200 */
[----:B------:R-:W-:-:S05]  /*2fe0*/  DADD R28, R28, -R32 ;  /* 0x000000001c1c7229 */ /* 0x000fca0000000820 */
[----:B------:R-:W-:-:S03]  /*2ff0*/  DADD R26, R24, -6.75539944105574400000e+15 ;  /* 0xc3380000181a7429 */ /* 0x000fc60000000000 */
[----:B------:R-:W-:-:S05]  /*3000*/  DADD R28, R30, R28 ;  /* 0x000000001e1c7229 */ /* 0x000fca000000001c */
[----:B------:R-:W-:Y:S01]  /*3010*/  DFMA R34, R26, -UR16, R32 ;  /* 0x800000101a227c2b */ /* 0x000fe20008000020 */
[----:B------:R-:W-:Y:S01]  /*3020*/  UMOV UR16, 0x3b39803f ;  /* 0x3b39803f00107882 */ /* 0x000fe20000000000 */
[----:B------:R-:W-:-:S06]  /*3030*/  UMOV UR17, 0x3c7abc9e ;  /* 0x3c7abc9e00117882 */ /* 0x000fcc0000000000 */
[----:B------:R-:W-:Y:S01]  /*3040*/  DFMA R34, R26, -UR16, R34 ;  /* 0x800000101a227c2b */ /* 0x000fe20008000022 */
[----:B------:R-:W-:Y:S01]  /*3050*/  UMOV UR16, 0x69ce2bdf ;  /* 0x69ce2bdf00107882 */ /* 0x000fe20000000000 */
[----:B------:R-:W-:Y:S01]  /*3060*/  IMAD.MOV.U32 R26, RZ, RZ, -0x35dec16 ;  /* 0xfca213eaff1a7424 */ /* 0x000fe200078e00ff */
[----:B------:R-:W-:Y:S01]  /*3070*/  UMOV UR17, 0x3e5ade15 ;  /* 0x3e5ade1500117882 */ /* 0x000fe20000000000 */
[----:B------:R-:W-:-:S06]  /*3080*/  IMAD.MOV.U32 R27, RZ, RZ, 0x3e928af3 ;  /* 0x3e928af3ff1b7424 */ /* 0x000fcc00078e00ff */
[----:B------:R-:W-:Y:S01]  /*3090*/  DFMA R26, R34, UR16, R26 ;  /* 0x00000010221a7c2b */ /* 0x000fe2000800001a */
[----:B------:R-:W-:Y:S01]  /*30a0*/  UMOV UR16, 0x62401315 ;  /* 0x6240131500107882 */ /* 0x000fe20000000000 */
[----:B------:R-:W-:-:S06]  /*30b0*/  UMOV UR17, 0x3ec71dee ;  /* 0x3ec71dee00117882 */ /* 0x000fcc0000000000 */
[----:B------:R-:W-:Y:S01]  /*30c0*/  DFMA R26, R34, R26, UR16 ;  /* 0x00000010221a7e2b */ /* 0x000fe2000800001a */
        /* <DEDUP_REMOVED lines=20> */
[----:B------:R-:W-:-:S08]  /*3210*/  DFMA R26, R34, R26, UR16 ;  /* 0x00000010221a7e2b */ /* 0x000fd0000800001a */
[----:B------:R-:W-:-:S08]  /*3220*/  DFMA R26, R34, R26, 1 ;  /* 0x3ff00000221a742b */ /* 0x000fd0000000001a */
[----:B------:R-:W-:-:S10]  /*3230*/  DFMA R26, R34, R26, 1 ;  /* 0x3ff00000221a742b */ /* 0x000fd4000000001a */
[----:B------:R-:W-:Y:S02]  /*3240*/  IMAD R31, R24, 0x100000, R27 ;  /* 0x00100000181f7824 */ /* 0x000fe400078e021b */
[----:B------:R-:W-:Y:S01]  /*3250*/  IMAD.MOV.U32 R30, RZ, RZ, R26 ;  /* 0x000000ffff1e7224 */ /* 0x000fe200078e001a */
[----:B------:R-:W-:Y:S06]  /*3260*/  @!P1 BRA `(.L_x_54) ;  /* 0x0000000000309947 */ /* 0x000fec0003800000 */
[----:B------:R-:W-:Y:S01]  /*3270*/  FSETP.GEU.AND P2, PT, |R33|, 4.2275390625, PT ;  /* 0x408748002100780b */ /* 0x000fe20003f4e200 */
[C---:B------:R-:W-:Y:S02]  /*3280*/  DADD R30, R32.reuse, +INF ;  /* 0x7ff00000201e7429 */ /* 0x040fe40000000000 */
[----:B------:R-:W-:-:S08]  /*3290*/  DSETP.GEU.AND P1, PT, R32, RZ, PT ;  /* 0x000000ff2000722a */ /* 0x000fd00003f2e000 */
[----:B------:R-:W-:Y:S02]  /*32a0*/  FSEL R30, R30, RZ, P1 ;  /* 0x000000ff1e1e7208 */ /* 0x000fe40000800000 */
[----:B------:R-:W-:Y:S02]  /*32b0*/  @!P2 LEA.HI R5, R24, R24, RZ, 0x1 ;  /* 0x000000181805a211 */ /* 0x000fe400078f08ff */
[----:B------:R-:W-:Y:S02]  /*32c0*/  FSEL R31, R31, RZ, P1 ;  /* 0x000000ff1f1f7208 */ /* 0x000fe40000800000 */
[----:B------:R-:W-:-:S05]  /*32d0*/  @!P2 SHF.R.S32.HI R5, RZ, 0x1, R5 ;  /* 0x00000001ff05a819 */ /* 0x000fca0000011405 */
[----:B------:R-:W-:Y:S02]  /*32e0*/  @!P2 IMAD.IADD R24, R24, 0x1, -R5 ;  /* 0x000000011818a824 */ /* 0x000fe400078e0a05 */
[----:B------:R-:W-:-:S03]  /*32f0*/  @!P2 IMAD R27, R5, 0x100000, R27 ;  /* 0x00100000051ba824 */ /* 0x000fc600078e021b */
[----:B------:R-:W-:Y:S01]  /*3300*/  @!P2 LEA R25, R24, 0x3ff00000, 0x14 ;  /* 0x3ff000001819a811 */ /* 0x000fe200078ea0ff */
[----:B------:R-:W-:-:S06]  /*3310*/  @!P2 IMAD.MOV.U32 R24, RZ, RZ, RZ ;  /* 0x000000ffff18a224 */ /* 0x000fcc00078e00ff */
[----:B------:R-:W-:-:S11]  /*3320*/  @!P2 DMUL R30, R26, R24 ;  /* 0x000000181a1ea228 */ /* 0x000fd60000000000 */
.L_x_54:
[----:B------:R-:W-:Y:S01]  /*3330*/  DFMA R28, R28, R30, R30 ;  /* 0x0000001e1c1c722b */ /* 0x000fe2000000001e */
[----:B------:R-:W-:Y:S01]  /*3340*/  IMAD.MOV.U32 R5, RZ, RZ, 0x0 ;  /* 0x00000000ff057424 */ /* 0x000fe200078e00ff */
[----:B------:R-:W-:-:S08]  /*3350*/  DSETP.NEU.AND P1, PT, |R30|, +INF , PT ;  /* 0x7ff000001e00742a */ /* 0x000fd00003f2d200 */
[----:B------:R-:W-:Y:S02]  /*3360*/  FSEL R24, R30, R28, !P1 ;  /* 0x0000001c1e187208 */ /* 0x000fe40004800000 */
[----:B------:R-:W-:Y:S01]  /*3370*/  FSEL R25, R31, R29, !P1 ;  /* 0x0000001d1f197208 */ /* 0x000fe20004800000 */
[----:B------:R-:W-:Y:S06]  /*3380*/  RET.REL.NODEC R4 `(_Z20generate_data_kernelPdS_S_S_S_idii) ;  /* 0xffffffcc041c7950 */ /* 0x000fec0003c3ffff */
.L_x_55:
[----:B------:R-:W-:-:S00]  /*3390*/  BRA `(.L_x_55) ;  /* 0xfffffffc00fc7947 */ /* 0x000fc0000383ffff */
[----:B------:R-:W-:-:S00]  /*33a0*/  NOP ;  /* 0x0000000000007918 */ /* 0x000fc00000000000 */
        /* <DEDUP_REMOVED lines=13> */
.L_x_57:


//--------------------- .nv.global.init           --------------------------
	.section	.nv.global.init,"aw",@progbits
	.align	4
.nv.global.init:
	.type		mrg32k3aM1SubSeq,@object
	.size		mrg32k3aM1SubSeq,(mrg32k3aM2SubSeq - mrg32k3aM1SubSeq)
mrg32k3aM1SubSeq:
        /*0000*/ 	.byte	0x0b, 0xcc, 0xee, 0x04, 0x73, 0x29, 0x8b, 0x6f, 0xf6, 0x53, 0x03, 0xf6, 0x23, 0xf6, 0xea, 0xda
        /* <DEDUP_REMOVED lines=125> */
	.type		mrg32k3aM2SubSeq,@object
	.size		mrg32k3aM2SubSeq,(mrg32k3aM1 - mrg32k3aM2SubSeq)
mrg32k3aM2SubSeq:
        /* <DEDUP_REMOVED lines=126> */
	.type		mrg32k3aM1,@object
	.size		mrg32k3aM1,(mrg32k3aM1Seq - mrg32k3aM1)
mrg32k3aM1:
        /* <DEDUP_REMOVED lines=144> */
	.type		mrg32k3aM1Seq,@object
	.size		mrg32k3aM1Seq,(mrg32k3aM2 - mrg32k3aM1Seq)
mrg32k3aM1Seq:
        /* <DEDUP_REMOVED lines=144> */
	.type		mrg32k3aM2,@object
	.size		mrg32k3aM2,(mrg32k3aM2Seq - mrg32k3aM2)
mrg32k3aM2:
        /* <DEDUP_REMOVED lines=144> */
	.type		mrg32k3aM2Seq,@object
	.size		mrg32k3aM2Seq,(precalc_xorwow_matrix - mrg32k3aM2Seq)
mrg32k3aM2Seq:
        /* <DEDUP_REMOVED lines=144> */
	.type		precalc_xorwow_matrix,@object
	.size		precalc_xorwow_matrix,(precalc_xorwow_offset_matrix - precalc_xorwow_matrix)
precalc_xorwow_matrix:
        /* <DEDUP_REMOVED lines=6400> */
	.type		precalc_xorwow_offset_matrix,@object
	.size		precalc_xorwow_offset_matrix,(.L_1 - precalc_xorwow_offset_matrix)
precalc_xorwow_offset_matrix:
        /* <DEDUP_REMOVED lines=6400> */
.L_1:


//--------------------- .nv.shared.reserved.0     --------------------------
	.section	.nv.shared.reserved.0,"aw",@nobits
	.weak		__nv_reservedSMEM_offset_0_alias
	.size		__nv_reservedSMEM_offset_0_alias, 0, 64
	.other		__nv_reservedSMEM_offset_0_alias,@"STO_CUDA_RESERVED_SHARED STV_DEFAULT"
__nv_reservedSMEM_offset_0_alias:
	.zero		0
	.zero		64


//--------------------- .nv.constant0._Z20generate_data_kernelPdS_S_S_S_idii --------------------------
	.section	.nv.constant0._Z20generate_data_kernelPdS_S_S_S_idii,"a",@progbits
	.sectionflags	@""
	.align	4
.nv.constant0._Z20generate_data_kernelPdS_S_S_S_idii:
	.zero		960


//--------------------- SYMBOLS --------------------------

	.type		.nv.reservedSmem.offset0,@object
	.size		.nv.reservedSmem.offset0,0x4
